//
// Generated by NVIDIA NVVM Compiler
//
// Compiler Build ID: CL-36424714
// Cuda compilation tools, release 13.0, V13.0.88
// Based on NVVM 20.0.0
//

.version 9.0
.target sm_100
.address_size 64

	// .globl	_Z12bwt_gpu_funcPcS_jj
.extern .func  (.param .b64 func_retval0) malloc
(
	.param .b64 malloc_param_0
)
;

.visible .entry _Z12bwt_gpu_funcPcS_jj(
	.param .u64 .ptr .align 1 _Z12bwt_gpu_funcPcS_jj_param_0,
	.param .u64 .ptr .align 1 _Z12bwt_gpu_funcPcS_jj_param_1,
	.param .u32 _Z12bwt_gpu_funcPcS_jj_param_2,
	.param .u32 _Z12bwt_gpu_funcPcS_jj_param_3
)
{
	.reg .pred 	%p<53>;
	.reg .b16 	%rs<45>;
	.reg .b32 	%r<158>;
	.reg .b64 	%rd<193>;

	ld.param.u64 	%rd39, [_Z12bwt_gpu_funcPcS_jj_param_0];
	ld.param.u64 	%rd40, [_Z12bwt_gpu_funcPcS_jj_param_1];
	ld.param.u32 	%r62, [_Z12bwt_gpu_funcPcS_jj_param_2];
	ld.param.u32 	%r63, [_Z12bwt_gpu_funcPcS_jj_param_3];
	cvta.to.global.u64 	%rd1, %rd39;
	cvta.to.global.u64 	%rd2, %rd40;
	mov.u32 	%r64, %ctaid.x;
	mov.u32 	%r65, %ntid.x;
	mov.u32 	%r66, %tid.x;
	mad.lo.s32 	%r67, %r64, %r65, %r66;
	mul.lo.s32 	%r151, %r62, %r67;
	setp.ge.u32 	%p1, %r67, %r63;
	@%p1 bra 	$L__BB0_51;
	cvt.u64.u32 	%rd3, %r151;
	cvt.s64.s32 	%rd4, %r62;
	mul.wide.s32 	%rd41, %r62, 16;
	{ // callseq 0, 0
	.param .b64 param0;
	st.param.b64 	[param0], %rd41;
	.param .b64 retval0;
	call.uni (retval0), 
	malloc, 
	(
	param0
	);
	ld.param.b64 	%rd42, [retval0];
	} // callseq 0
	setp.lt.s32 	%p2, %r62, 1;
	@%p2 bra 	$L__BB0_13;
	add.s32 	%r69, %r62, -1;
	and.b32  	%r2, %r62, 7;
	setp.lt.u32 	%p3, %r69, 7;
	mov.b32 	%r137, 0;
	@%p3 bra 	$L__BB0_5;
	and.b32  	%r137, %r62, 2147483640;
	add.s64 	%rd43, %rd3, %rd39;
	add.s64 	%rd184, %rd43, 3;
	add.s64 	%rd183, %rd42, 64;
	mov.b32 	%r135, 0;
$L__BB0_4:
	.pragma "nounroll";
	st.u32 	[%rd183+-64], %r135;
	add.s64 	%rd44, %rd184, -3;
	st.u64 	[%rd183+-56], %rd44;
	add.s32 	%r71, %r135, 1;
	st.u32 	[%rd183+-48], %r71;
	add.s64 	%rd45, %rd184, -2;
	st.u64 	[%rd183+-40], %rd45;
	add.s32 	%r72, %r135, 2;
	st.u32 	[%rd183+-32], %r72;
	add.s64 	%rd46, %rd184, -1;
	st.u64 	[%rd183+-24], %rd46;
	add.s32 	%r73, %r135, 3;
	st.u32 	[%rd183+-16], %r73;
	st.u64 	[%rd183+-8], %rd184;
	add.s32 	%r74, %r135, 4;
	st.u32 	[%rd183], %r74;
	add.s64 	%rd47, %rd184, 1;
	st.u64 	[%rd183+8], %rd47;
	add.s32 	%r75, %r135, 5;
	st.u32 	[%rd183+16], %r75;
	add.s64 	%rd48, %rd184, 2;
	st.u64 	[%rd183+24], %rd48;
	add.s32 	%r76, %r135, 6;
	st.u32 	[%rd183+32], %r76;
	add.s64 	%rd49, %rd184, 3;
	st.u64 	[%rd183+40], %rd49;
	add.s32 	%r77, %r135, 7;
	st.u32 	[%rd183+48], %r77;
	add.s64 	%rd50, %rd184, 4;
	st.u64 	[%rd183+56], %rd50;
	add.s64 	%rd184, %rd184, 8;
	add.s64 	%rd183, %rd183, 128;
	add.s32 	%r135, %r135, 8;
	setp.ne.s32 	%p4, %r135, %r137;
	@%p4 bra 	$L__BB0_4;
$L__BB0_5:
	setp.eq.s32 	%p5, %r2, 0;
	@%p5 bra 	$L__BB0_13;
	and.b32  	%r7, %r62, 3;
	setp.lt.u32 	%p6, %r2, 4;
	@%p6 bra 	$L__BB0_8;
	cvt.u64.u32 	%rd51, %r137;
	mul.wide.u32 	%rd52, %r137, 16;
	add.s64 	%rd53, %rd42, %rd52;
	st.u32 	[%rd53], %r137;
	add.s64 	%rd54, %rd51, %rd3;
	add.s64 	%rd55, %rd39, %rd54;
	st.u64 	[%rd53+8], %rd55;
	add.s32 	%r78, %r137, 1;
	st.u32 	[%rd53+16], %r78;
	add.s64 	%rd56, %rd55, 1;
	st.u64 	[%rd53+24], %rd56;
	add.s32 	%r79, %r137, 2;
	st.u32 	[%rd53+32], %r79;
	add.s64 	%rd57, %rd55, 2;
	st.u64 	[%rd53+40], %rd57;
	add.s32 	%r80, %r137, 3;
	st.u32 	[%rd53+48], %r80;
	add.s64 	%rd58, %rd55, 3;
	st.u64 	[%rd53+56], %rd58;
	add.s32 	%r137, %r137, 4;
$L__BB0_8:
	setp.eq.s32 	%p7, %r7, 0;
	@%p7 bra 	$L__BB0_13;
	setp.eq.s32 	%p8, %r7, 1;
	@%p8 bra 	$L__BB0_11;
	cvt.u64.u32 	%rd59, %r137;
	mul.wide.u32 	%rd60, %r137, 16;
	add.s64 	%rd61, %rd42, %rd60;
	st.u32 	[%rd61], %r137;
	add.s64 	%rd62, %rd59, %rd3;
	add.s64 	%rd63, %rd39, %rd62;
	st.u64 	[%rd61+8], %rd63;
	add.s32 	%r81, %r137, 1;
	st.u32 	[%rd61+16], %r81;
	add.s64 	%rd64, %rd63, 1;
	st.u64 	[%rd61+24], %rd64;
	add.s32 	%r137, %r137, 2;
$L__BB0_11:
	and.b32  	%r82, %r62, 1;
	setp.eq.b32 	%p9, %r82, 1;
	not.pred 	%p10, %p9;
	@%p10 bra 	$L__BB0_13;
	cvt.u64.u32 	%rd65, %r137;
	mul.wide.u32 	%rd66, %r137, 16;
	add.s64 	%rd67, %rd42, %rd66;
	st.u32 	[%rd67], %r137;
	add.s64 	%rd68, %rd65, %rd3;
	add.s64 	%rd69, %rd39, %rd68;
	st.u64 	[%rd67+8], %rd69;
$L__BB0_13:
	setp.lt.s32 	%p11, %r62, 1;
	shl.b64 	%rd70, %rd4, 2;
	{ // callseq 1, 0
	.param .b64 param0;
	st.param.b64 	[param0], %rd70;
	.param .b64 retval0;
	call.uni (retval0), 
	malloc, 
	(
	param0
	);
	ld.param.b64 	%rd71, [retval0];
	} // callseq 1
	@%p11 bra 	$L__BB0_26;
	add.s32 	%r84, %r62, -1;
	and.b32  	%r12, %r62, 15;
	setp.lt.u32 	%p12, %r84, 15;
	mov.b32 	%r141, 0;
	@%p12 bra 	$L__BB0_17;
	and.b32  	%r141, %r62, 2147483632;
	neg.s32 	%r139, %r141;
	add.s64 	%rd186, %rd42, 128;
	add.s64 	%rd185, %rd71, 32;
$L__BB0_16:
	.pragma "nounroll";
	ld.u32 	%r85, [%rd186+-128];
	st.u32 	[%rd185+-32], %r85;
	ld.u32 	%r86, [%rd186+-112];
	st.u32 	[%rd185+-28], %r86;
	ld.u32 	%r87, [%rd186+-96];
	st.u32 	[%rd185+-24], %r87;
	ld.u32 	%r88, [%rd186+-80];
	st.u32 	[%rd185+-20], %r88;
	ld.u32 	%r89, [%rd186+-64];
	st.u32 	[%rd185+-16], %r89;
	ld.u32 	%r90, [%rd186+-48];
	st.u32 	[%rd185+-12], %r90;
	ld.u32 	%r91, [%rd186+-32];
	st.u32 	[%rd185+-8], %r91;
	ld.u32 	%r92, [%rd186+-16];
	st.u32 	[%rd185+-4], %r92;
	ld.u32 	%r93, [%rd186];
	st.u32 	[%rd185], %r93;
	ld.u32 	%r94, [%rd186+16];
	st.u32 	[%rd185+4], %r94;
	ld.u32 	%r95, [%rd186+32];
	st.u32 	[%rd185+8], %r95;
	ld.u32 	%r96, [%rd186+48];
	st.u32 	[%rd185+12], %r96;
	ld.u32 	%r97, [%rd186+64];
	st.u32 	[%rd185+16], %r97;
	ld.u32 	%r98, [%rd186+80];
	st.u32 	[%rd185+20], %r98;
	ld.u32 	%r99, [%rd186+96];
	st.u32 	[%rd185+24], %r99;
	ld.u32 	%r100, [%rd186+112];
	st.u32 	[%rd185+28], %r100;
	add.s32 	%r139, %r139, 16;
	add.s64 	%rd186, %rd186, 256;
	add.s64 	%rd185, %rd185, 64;
	setp.ne.s32 	%p13, %r139, 0;
	@%p13 bra 	$L__BB0_16;
$L__BB0_17:
	setp.eq.s32 	%p14, %r12, 0;
	@%p14 bra 	$L__BB0_26;
	and.b32  	%r18, %r62, 7;
	setp.lt.u32 	%p15, %r12, 8;
	@%p15 bra 	$L__BB0_20;
	mul.wide.u32 	%rd72, %r141, 16;
	add.s64 	%rd73, %rd42, %rd72;
	ld.u32 	%r101, [%rd73];
	mul.wide.u32 	%rd74, %r141, 4;
	add.s64 	%rd75, %rd71, %rd74;
	st.u32 	[%rd75], %r101;
	ld.u32 	%r102, [%rd73+16];
	st.u32 	[%rd75+4], %r102;
	ld.u32 	%r103, [%rd73+32];
	st.u32 	[%rd75+8], %r103;
	ld.u32 	%r104, [%rd73+48];
	st.u32 	[%rd75+12], %r104;
	ld.u32 	%r105, [%rd73+64];
	st.u32 	[%rd75+16], %r105;
	ld.u32 	%r106, [%rd73+80];
	st.u32 	[%rd75+20], %r106;
	ld.u32 	%r107, [%rd73+96];
	st.u32 	[%rd75+24], %r107;
	ld.u32 	%r108, [%rd73+112];
	st.u32 	[%rd75+28], %r108;
	add.s32 	%r141, %r141, 8;
$L__BB0_20:
	setp.eq.s32 	%p16, %r18, 0;
	@%p16 bra 	$L__BB0_26;
	and.b32  	%r21, %r62, 3;
	setp.lt.u32 	%p17, %r18, 4;
	@%p17 bra 	$L__BB0_23;
	mul.wide.u32 	%rd76, %r141, 16;
	add.s64 	%rd77, %rd42, %rd76;
	ld.u32 	%r109, [%rd77];
	mul.wide.u32 	%rd78, %r141, 4;
	add.s64 	%rd79, %rd71, %rd78;
	st.u32 	[%rd79], %r109;
	ld.u32 	%r110, [%rd77+16];
	st.u32 	[%rd79+4], %r110;
	ld.u32 	%r111, [%rd77+32];
	st.u32 	[%rd79+8], %r111;
	ld.u32 	%r112, [%rd77+48];
	st.u32 	[%rd79+12], %r112;
	add.s32 	%r141, %r141, 4;
$L__BB0_23:
	setp.eq.s32 	%p18, %r21, 0;
	@%p18 bra 	$L__BB0_26;
	mul.wide.u32 	%rd80, %r141, 4;
	add.s64 	%rd188, %rd71, %rd80;
	mul.wide.u32 	%rd81, %r141, 16;
	add.s64 	%rd187, %rd42, %rd81;
	neg.s32 	%r143, %r21;
$L__BB0_25:
	.pragma "nounroll";
	ld.u32 	%r113, [%rd187];
	st.u32 	[%rd188], %r113;
	add.s64 	%rd188, %rd188, 4;
	add.s64 	%rd187, %rd187, 16;
	add.s32 	%r143, %r143, 1;
	setp.ne.s32 	%p19, %r143, 0;
	@%p19 bra 	$L__BB0_25;
$L__BB0_26:
	setp.lt.s32 	%p20, %r62, 1;
	{ // callseq 2, 0
	.param .b64 param0;
	st.param.b64 	[param0], %rd4;
	.param .b64 retval0;
	call.uni (retval0), 
	malloc, 
	(
	param0
	);
	ld.param.b64 	%rd82, [retval0];
	} // callseq 2
	@%p20 bra 	$L__BB0_38;
	add.s32 	%r115, %r62, -1;
	and.b32  	%r27, %r62, 7;
	setp.lt.u32 	%p21, %r115, 7;
	mov.b32 	%r144, 0;
	@%p21 bra 	$L__BB0_30;
	and.b32  	%r144, %r62, 2147483640;
	neg.s32 	%r147, %r144;
	add.s64 	%rd190, %rd71, 16;
	add.s64 	%rd189, %rd82, 3;
$L__BB0_29:
	.pragma "nounroll";
	ld.s32 	%rd83, [%rd190+-16];
	setp.gt.s64 	%p22, %rd83, 0;
	selp.b32 	%r116, 0, %r62, %p22;
	cvt.u64.u32 	%rd84, %r116;
	add.s64 	%rd85, %rd83, %rd84;
	add.s64 	%rd86, %rd85, %rd3;
	add.s64 	%rd87, %rd1, %rd86;
	ld.global.u8 	%rs1, [%rd87+-1];
	st.u8 	[%rd189+-3], %rs1;
	ld.s32 	%rd88, [%rd190+-12];
	setp.gt.s64 	%p23, %rd88, 0;
	selp.b32 	%r117, 0, %r62, %p23;
	cvt.u64.u32 	%rd89, %r117;
	add.s64 	%rd90, %rd88, %rd89;
	add.s64 	%rd91, %rd90, %rd3;
	add.s64 	%rd92, %rd1, %rd91;
	ld.global.u8 	%rs2, [%rd92+-1];
	st.u8 	[%rd189+-2], %rs2;
	ld.s32 	%rd93, [%rd190+-8];
	setp.gt.s64 	%p24, %rd93, 0;
	selp.b32 	%r118, 0, %r62, %p24;
	cvt.u64.u32 	%rd94, %r118;
	add.s64 	%rd95, %rd93, %rd94;
	add.s64 	%rd96, %rd95, %rd3;
	add.s64 	%rd97, %rd1, %rd96;
	ld.global.u8 	%rs3, [%rd97+-1];
	st.u8 	[%rd189+-1], %rs3;
	ld.s32 	%rd98, [%rd190+-4];
	setp.gt.s64 	%p25, %rd98, 0;
	selp.b32 	%r119, 0, %r62, %p25;
	cvt.u64.u32 	%rd99, %r119;
	add.s64 	%rd100, %rd98, %rd99;
	add.s64 	%rd101, %rd100, %rd3;
	add.s64 	%rd102, %rd1, %rd101;
	ld.global.u8 	%rs4, [%rd102+-1];
	st.u8 	[%rd189], %rs4;
	ld.s32 	%rd103, [%rd190];
	setp.gt.s64 	%p26, %rd103, 0;
	selp.b32 	%r120, 0, %r62, %p26;
	cvt.u64.u32 	%rd104, %r120;
	add.s64 	%rd105, %rd103, %rd104;
	add.s64 	%rd106, %rd105, %rd3;
	add.s64 	%rd107, %rd1, %rd106;
	ld.global.u8 	%rs5, [%rd107+-1];
	st.u8 	[%rd189+1], %rs5;
	ld.s32 	%rd108, [%rd190+4];
	setp.gt.s64 	%p27, %rd108, 0;
	selp.b32 	%r121, 0, %r62, %p27;
	cvt.u64.u32 	%rd109, %r121;
	add.s64 	%rd110, %rd108, %rd109;
	add.s64 	%rd111, %rd110, %rd3;
	add.s64 	%rd112, %rd1, %rd111;
	ld.global.u8 	%rs6, [%rd112+-1];
	st.u8 	[%rd189+2], %rs6;
	ld.s32 	%rd113, [%rd190+8];
	setp.gt.s64 	%p28, %rd113, 0;
	selp.b32 	%r122, 0, %r62, %p28;
	cvt.u64.u32 	%rd114, %r122;
	add.s64 	%rd115, %rd113, %rd114;
	add.s64 	%rd116, %rd115, %rd3;
	add.s64 	%rd117, %rd1, %rd116;
	ld.global.u8 	%rs7, [%rd117+-1];
	st.u8 	[%rd189+3], %rs7;
	ld.s32 	%rd118, [%rd190+12];
	setp.gt.s64 	%p29, %rd118, 0;
	selp.b32 	%r123, 0, %r62, %p29;
	cvt.u64.u32 	%rd119, %r123;
	add.s64 	%rd120, %rd118, %rd119;
	add.s64 	%rd121, %rd120, %rd3;
	add.s64 	%rd122, %rd1, %rd121;
	ld.global.u8 	%rs8, [%rd122+-1];
	st.u8 	[%rd189+4], %rs8;
	add.s32 	%r147, %r147, 8;
	add.s64 	%rd190, %rd190, 32;
	add.s64 	%rd189, %rd189, 8;
	setp.eq.s32 	%p30, %r147, 0;
	@%p30 bra 	$L__BB0_30;
	bra.uni 	$L__BB0_29;
$L__BB0_30:
	setp.eq.s32 	%p31, %r27, 0;
	@%p31 bra 	$L__BB0_38;
	and.b32  	%r31, %r62, 3;
	setp.lt.u32 	%p32, %r27, 4;
	@%p32 bra 	$L__BB0_33;
	cvt.u64.u32 	%rd123, %r144;
	mul.wide.u32 	%rd124, %r144, 4;
	add.s64 	%rd125, %rd71, %rd124;
	ld.s32 	%rd126, [%rd125];
	setp.gt.s64 	%p33, %rd126, 0;
	selp.b32 	%r124, 0, %r62, %p33;
	cvt.u64.u32 	%rd127, %r124;
	add.s64 	%rd128, %rd126, %rd127;
	add.s64 	%rd129, %rd128, %rd3;
	add.s64 	%rd130, %rd1, %rd129;
	ld.global.u8 	%rs9, [%rd130+-1];
	add.s64 	%rd131, %rd82, %rd123;
	st.u8 	[%rd131], %rs9;
	ld.s32 	%rd132, [%rd125+4];
	setp.gt.s64 	%p34, %rd132, 0;
	selp.b32 	%r125, 0, %r62, %p34;
	cvt.u64.u32 	%rd133, %r125;
	add.s64 	%rd134, %rd132, %rd133;
	add.s64 	%rd135, %rd134, %rd3;
	add.s64 	%rd136, %rd1, %rd135;
	ld.global.u8 	%rs10, [%rd136+-1];
	st.u8 	[%rd131+1], %rs10;
	ld.s32 	%rd137, [%rd125+8];
	setp.gt.s64 	%p35, %rd137, 0;
	selp.b32 	%r126, 0, %r62, %p35;
	cvt.u64.u32 	%rd138, %r126;
	add.s64 	%rd139, %rd137, %rd138;
	add.s64 	%rd140, %rd139, %rd3;
	add.s64 	%rd141, %rd1, %rd140;
	ld.global.u8 	%rs11, [%rd141+-1];
	st.u8 	[%rd131+2], %rs11;
	ld.s32 	%rd142, [%rd125+12];
	setp.gt.s64 	%p36, %rd142, 0;
	selp.b32 	%r127, 0, %r62, %p36;
	cvt.u64.u32 	%rd143, %r127;
	add.s64 	%rd144, %rd142, %rd143;
	add.s64 	%rd145, %rd144, %rd3;
	add.s64 	%rd146, %rd1, %rd145;
	ld.global.u8 	%rs12, [%rd146+-1];
	st.u8 	[%rd131+3], %rs12;
	add.s32 	%r144, %r144, 4;
$L__BB0_33:
	setp.eq.s32 	%p37, %r31, 0;
	@%p37 bra 	$L__BB0_38;
	setp.eq.s32 	%p38, %r31, 1;
	@%p38 bra 	$L__BB0_36;
	cvt.u64.u32 	%rd147, %r144;
	mul.wide.u32 	%rd148, %r144, 4;
	add.s64 	%rd149, %rd71, %rd148;
	ld.s32 	%rd150, [%rd149];
	setp.gt.s64 	%p39, %rd150, 0;
	selp.b32 	%r128, 0, %r62, %p39;
	cvt.u64.u32 	%rd151, %r128;
	add.s64 	%rd152, %rd150, %rd151;
	add.s64 	%rd153, %rd152, %rd3;
	add.s64 	%rd154, %rd1, %rd153;
	ld.global.u8 	%rs13, [%rd154+-1];
	add.s64 	%rd155, %rd82, %rd147;
	st.u8 	[%rd155], %rs13;
	ld.s32 	%rd156, [%rd149+4];
	setp.gt.s64 	%p40, %rd156, 0;
	selp.b32 	%r129, 0, %r62, %p40;
	cvt.u64.u32 	%rd157, %r129;
	add.s64 	%rd158, %rd156, %rd157;
	add.s64 	%rd159, %rd158, %rd3;
	add.s64 	%rd160, %rd1, %rd159;
	ld.global.u8 	%rs14, [%rd160+-1];
	st.u8 	[%rd155+1], %rs14;
	add.s32 	%r144, %r144, 2;
$L__BB0_36:
	and.b32  	%r130, %r62, 1;
	setp.eq.b32 	%p41, %r130, 1;
	not.pred 	%p42, %p41;
	@%p42 bra 	$L__BB0_38;
	cvt.u64.u32 	%rd161, %r144;
	mul.wide.u32 	%rd162, %r144, 4;
	add.s64 	%rd163, %rd71, %rd162;
	ld.s32 	%rd164, [%rd163];
	setp.gt.s64 	%p43, %rd164, 0;
	selp.b32 	%r131, 0, %r62, %p43;
	cvt.u64.u32 	%rd165, %r131;
	add.s64 	%rd166, %rd164, %rd165;
	add.s64 	%rd167, %rd166, %rd3;
	add.s64 	%rd168, %rd1, %rd167;
	ld.global.u8 	%rs15, [%rd168+-1];
	add.s64 	%rd169, %rd82, %rd161;
	st.u8 	[%rd169], %rs15;
$L__BB0_38:
	add.s32 	%r132, %r151, %r62;
	setp.ge.u32 	%p44, %r151, %r132;
	@%p44 bra 	$L__BB0_51;
	add.s32 	%r134, %r62, -1;
	and.b32  	%r36, %r62, 15;
	setp.lt.u32 	%p45, %r134, 15;
	mov.b32 	%r150, 0;
	@%p45 bra 	$L__BB0_42;
	and.b32  	%r150, %r62, -16;
	neg.s32 	%r148, %r150;
	add.s64 	%rd28, %rd2, 7;
	add.s64 	%rd191, %rd82, 7;
$L__BB0_41:
	.pragma "nounroll";
	cvt.s64.s32 	%rd170, %r151;
	add.s64 	%rd171, %rd28, %rd170;
	ld.u8 	%rs16, [%rd191+-7];
	st.global.u8 	[%rd171+-7], %rs16;
	ld.u8 	%rs17, [%rd191+-6];
	st.global.u8 	[%rd171+-6], %rs17;
	ld.u8 	%rs18, [%rd191+-5];
	st.global.u8 	[%rd171+-5], %rs18;
	ld.u8 	%rs19, [%rd191+-4];
	st.global.u8 	[%rd171+-4], %rs19;
	ld.u8 	%rs20, [%rd191+-3];
	st.global.u8 	[%rd171+-3], %rs20;
	ld.u8 	%rs21, [%rd191+-2];
	st.global.u8 	[%rd171+-2], %rs21;
	ld.u8 	%rs22, [%rd191+-1];
	st.global.u8 	[%rd171+-1], %rs22;
	ld.u8 	%rs23, [%rd191];
	st.global.u8 	[%rd171], %rs23;
	ld.u8 	%rs24, [%rd191+1];
	st.global.u8 	[%rd171+1], %rs24;
	ld.u8 	%rs25, [%rd191+2];
	st.global.u8 	[%rd171+2], %rs25;
	ld.u8 	%rs26, [%rd191+3];
	st.global.u8 	[%rd171+3], %rs26;
	ld.u8 	%rs27, [%rd191+4];
	st.global.u8 	[%rd171+4], %rs27;
	ld.u8 	%rs28, [%rd191+5];
	st.global.u8 	[%rd171+5], %rs28;
	ld.u8 	%rs29, [%rd191+6];
	st.global.u8 	[%rd171+6], %rs29;
	ld.u8 	%rs30, [%rd191+7];
	st.global.u8 	[%rd171+7], %rs30;
	ld.u8 	%rs31, [%rd191+8];
	st.global.u8 	[%rd171+8], %rs31;
	add.s32 	%r151, %r151, 16;
	add.s32 	%r148, %r148, 16;
	add.s64 	%rd191, %rd191, 16;
	setp.ne.s32 	%p46, %r148, 0;
	@%p46 bra 	$L__BB0_41;
$L__BB0_42:
	setp.eq.s32 	%p47, %r36, 0;
	@%p47 bra 	$L__BB0_51;
	and.b32  	%r47, %r62, 7;
	setp.lt.u32 	%p48, %r36, 8;
	@%p48 bra 	$L__BB0_45;
	cvt.u64.u32 	%rd172, %r150;
	add.s64 	%rd173, %rd82, %rd172;
	ld.u8 	%rs32, [%rd173];
	cvt.s64.s32 	%rd174, %r151;
	add.s64 	%rd175, %rd2, %rd174;
	st.global.u8 	[%rd175], %rs32;
	ld.u8 	%rs33, [%rd173+1];
	st.global.u8 	[%rd175+1], %rs33;
	ld.u8 	%rs34, [%rd173+2];
	st.global.u8 	[%rd175+2], %rs34;
	ld.u8 	%rs35, [%rd173+3];
	st.global.u8 	[%rd175+3], %rs35;
	ld.u8 	%rs36, [%rd173+4];
	st.global.u8 	[%rd175+4], %rs36;
	ld.u8 	%rs37, [%rd173+5];
	st.global.u8 	[%rd175+5], %rs37;
	ld.u8 	%rs38, [%rd173+6];
	st.global.u8 	[%rd175+6], %rs38;
	ld.u8 	%rs39, [%rd173+7];
	st.global.u8 	[%rd175+7], %rs39;
	add.s32 	%r151, %r151, 8;
	add.s32 	%r150, %r150, 8;
$L__BB0_45:
	setp.eq.s32 	%p49, %r47, 0;
	@%p49 bra 	$L__BB0_51;
	and.b32  	%r52, %r62, 3;
	setp.lt.u32 	%p50, %r47, 4;
	@%p50 bra 	$L__BB0_48;
	cvt.u64.u32 	%rd176, %r150;
	add.s64 	%rd177, %rd82, %rd176;
	ld.u8 	%rs40, [%rd177];
	cvt.s64.s32 	%rd178, %r151;
	add.s64 	%rd179, %rd2, %rd178;
	st.global.u8 	[%rd179], %rs40;
	ld.u8 	%rs41, [%rd177+1];
	st.global.u8 	[%rd179+1], %rs41;
	ld.u8 	%rs42, [%rd177+2];
	st.global.u8 	[%rd179+2], %rs42;
	ld.u8 	%rs43, [%rd177+3];
	st.global.u8 	[%rd179+3], %rs43;
	add.s32 	%r151, %r151, 4;
	add.s32 	%r150, %r150, 4;
$L__BB0_48:
	setp.eq.s32 	%p51, %r52, 0;
	@%p51 bra 	$L__BB0_51;
	cvt.u64.u32 	%rd180, %r150;
	add.s64 	%rd192, %rd82, %rd180;
	neg.s32 	%r156, %r52;
$L__BB0_50:
	.pragma "nounroll";
	cvt.s64.s32 	%rd181, %r151;
	add.s64 	%rd182, %rd2, %rd181;
	ld.u8 	%rs44, [%rd192];
	st.global.u8 	[%rd182], %rs44;
	add.s32 	%r151, %r151, 1;
	add.s64 	%rd192, %rd192, 1;
	add.s32 	%r156, %r156, 1;
	setp.ne.s32 	%p52, %r156, 0;
	@%p52 bra 	$L__BB0_50;
$L__BB0_51:
	ret;

}


// ===== COMPILED SASS (sm_100) =====

	.target	sm_100

	.elftype	@"ET_EXEC"


//--------------------- .note.nv.tkinfo           --------------------------
	.section	.note.nv.tkinfo,"",@"SHT_NOTE"
	.sectionflags	@"SHF_NOTE_NV_TKINFO"
	.tkinfo
        /*0018*/ 	.word	0x00000002
        /*0030*/ 	.string	""
        /*0030*/ 	.string	"ptxas"
        /*0030*/ 	.string	"Cuda compilation tools, release 13.0, V13.0.88"
        /*0030*/ 	.string	"Build cuda_13.0.r13.0/compiler.36424714_0"
        /*0030*/ 	.string	"-arch sm_100 -m 64 "



//--------------------- .note.nv.cuinfo           --------------------------
	.section	.note.nv.cuinfo,"",@"SHT_NOTE"
	.sectionflags	@"SHF_NOTE_NV_CUINFO"
        /*0018*/ 	.short	0x0002
        /*001a*/ 	.short	0x0064
        /*001c*/ 	.short	0x0082
	.zero		2


//--------------------- .nv.info                  --------------------------
	.section	.nv.info,"",@"SHT_CUDA_INFO"
	.align	4


	//----- nvinfo : EIATTR_REGCOUNT
	.align		4
        /*0000*/ 	.byte	0x04, 0x2f
        /*0002*/ 	.short	(.L_1 - .L_0)
	.align		4
.L_0:
        /*0004*/ 	.word	index@(_Z12bwt_gpu_funcPcS_jj)
        /*0008*/ 	.word	0x00000020


	//----- nvinfo : EIATTR_FRAME_SIZE
	.align		4
.L_1:
        /*000c*/ 	.byte	0x04, 0x11
        /*000e*/ 	.short	(.L_3 - .L_2)
	.align		4
.L_2:
        /*0010*/ 	.word	index@(_Z12bwt_gpu_funcPcS_jj)
        /*0014*/ 	.word	0x00000000


	//----- nvinfo : EIATTR_MIN_STACK_SIZE
	.align		4
.L_3:
        /*0018*/ 	.byte	0x04, 0x12
        /*001a*/ 	.short	(.L_5 - .L_4)
	.align		4
.L_4:
        /*001c*/ 	.word	index@(_Z12bwt_gpu_funcPcS_jj)
        /*0020*/ 	.word	0x00000000
.L_5:


//--------------------- .nv.compat                --------------------------
	.section	.nv.compat,"",@"SHT_CUDA_COMPAT_INFO"
	.align	4
        /*0000*/ 	.byte	0x02, 0x09, 0x00, 0x00, 0x02, 0x02, 0x01, 0x00, 0x02, 0x05, 0x05, 0x00, 0x03, 0x07, 0x01, 0x01
        /*0010*/ 	.byte	0x02, 0x03, 0x00, 0x00, 0x02, 0x06, 0x01, 0x00, 0x04, 0x0b, 0x08, 0x00, 0x09, 0x00, 0x00, 0x00
        /*0020*/ 	.byte	0x00, 0x00, 0x00, 0x00


//--------------------- .nv.info._Z12bwt_gpu_funcPcS_jj --------------------------
	.section	.nv.info._Z12bwt_gpu_funcPcS_jj,"",@"SHT_CUDA_INFO"
	.sectionflags	@""
	.align	4


	//----- nvinfo : EIATTR_CUDA_API_VERSION
	.align		4
        /*0000*/ 	.byte	0x04, 0x37
        /*0002*/ 	.short	(.L_7 - .L_6)
.L_6:
        /*0004*/ 	.word	0x00000082


	//----- nvinfo : EIATTR_KPARAM_INFO
	.align		4
.L_7:
        /*0008*/ 	.byte	0x04, 0x17
        /*000a*/ 	.short	(.L_9 - .L_8)
.L_8:
        /*000c*/ 	.word	0x00000000
        /*0010*/ 	.short	0x0003
        /*0012*/ 	.short	0x0014
        /*0014*/ 	.byte	0x00, 0xf0, 0x11, 0x00


	//----- nvinfo : EIATTR_KPARAM_INFO
	.align		4
.L_9:
        /*0018*/ 	.byte	0x04, 0x17
        /*001a*/ 	.short	(.L_11 - .L_10)
.L_10:
        /*001c*/ 	.word	0x00000000
        /*0020*/ 	.short	0x0002
        /*0022*/ 	.short	0x0010
        /*0024*/ 	.byte	0x00, 0xf0, 0x11, 0x00


	//----- nvinfo : EIATTR_KPARAM_INFO
	.align		4
.L_11:
        /*0028*/ 	.byte	0x04, 0x17
        /*002a*/ 	.short	(.L_13 - .L_12)
.L_12:
        /*002c*/ 	.word	0x00000000
        /*0030*/ 	.short	0x0001
        /*0032*/ 	.short	0x0008
        /*0034*/ 	.byte	0x00, 0xf5, 0x21, 0x00


	//----- nvinfo : EIATTR_KPARAM_INFO
	.align		4
.L_13:
        /*0038*/ 	.byte	0x04, 0x17
        /*003a*/ 	.short	(.L_15 - .L_14)
.L_14:
        /*003c*/ 	.word	0x00000000
        /*0040*/ 	.short	0x0000
        /*0042*/ 	.short	0x0000
        /*0044*/ 	.byte	0x00, 0xf5, 0x21, 0x00


	//----- nvinfo : EIATTR_SPARSE_MMA_MASK
	.align		4
.L_15:
        /*0048*/ 	.byte	0x03, 0x50
        /*004a*/ 	.short	0x0000


	//----- nvinfo : EIATTR_MAXREG_COUNT
	.align		4
        /*004c*/ 	.byte	0x03, 0x1b
        /*004e*/ 	.short	0x00ff


	//----- nvinfo : EIATTR_EXTERNS
	.align		4
        /*0050*/ 	.byte	0x04, 0x0f
        /*0052*/ 	.short	(.L_17 - .L_16)


	//   ....[0]....
	.align		4
.L_16:
        /*0054*/ 	.word	index@(malloc)


	//----- nvinfo : EIATTR_MERCURY_ISA_VERSION
	.align		4
.L_17:
        /*0058*/ 	.byte	0x03, 0x5f
        /*005a*/ 	.short	0x0101


	//----- nvinfo : EIATTR_VRC_CTA_INIT_COUNT
	.align		4
        /*005c*/ 	.byte	0x02, 0x4a
	.zero		1
	.zero		1


	//----- nvinfo : EIATTR_SYSCALL_OFFSETS
	.align		4
        /*0060*/ 	.byte	0x04, 0x46
        /*0062*/ 	.short	(.L_19 - .L_18)


	//   ....[0]....
.L_18:
        /*0064*/ 	.word	0x00000120


	//   ....[1]....
        /*0068*/ 	.word	0x00000b30


	//   ....[2]....
        /*006c*/ 	.word	0x00001460


	//----- nvinfo : EIATTR_EXIT_INSTR_OFFSETS
	.align		4
.L_19:
        /*0070*/ 	.byte	0x04, 0x1c
        /*0072*/ 	.short	(.L_21 - .L_20)


	//   ....[0]....
.L_20:
        /*0074*/ 	.word	0x00000070


	//   ....[1]....
        /*0078*/ 	.word	0x00002480


	//   ....[2]....
        /*007c*/ 	.word	0x00002850


	//   ....[3]....
        /*0080*/ 	.word	0x00002a90


	//   ....[4]....
        /*0084*/ 	.word	0x00002c50


	//   ....[5]....
        /*0088*/ 	.word	0x00002da0


	//----- nvinfo : EIATTR_CRS_STACK_SIZE
	.align		4
.L_21:
        /*008c*/ 	.byte	0x04, 0x1e
        /*008e*/ 	.short	(.L_23 - .L_22)
.L_22:
        /*0090*/ 	.word	0x00000000


	//----- nvinfo : EIATTR_CBANK_PARAM_SIZE
	.align		4
.L_23:
        /*0094*/ 	.byte	0x03, 0x19
        /*0096*/ 	.short	0x0018


	//----- nvinfo : EIATTR_PARAM_CBANK
	.align		4
        /*0098*/ 	.byte	0x04, 0x0a
        /*009a*/ 	.short	(.L_25 - .L_24)
	.align		4
.L_24:
        /*009c*/ 	.word	index@(.nv.constant0._Z12bwt_gpu_funcPcS_jj)
        /*00a0*/ 	.short	0x0380
        /*00a2*/ 	.short	0x0018


	//----- nvinfo : EIATTR_SW_WAR
	.align		4
.L_25:
        /*00a4*/ 	.byte	0x04, 0x36
        /*00a6*/ 	.short	(.L_27 - .L_26)
.L_26:
        /*00a8*/ 	.word	0x00000008
.L_27:


//--------------------- .nv.callgraph             --------------------------
	.section	.nv.callgraph,"",@"SHT_CUDA_CALLGRAPH"
	.align	4
	.sectionentsize	8
	.align		4
        /*0000*/ 	.word	0x00000000
	.align		4
        /*0004*/ 	.word	0xffffffff
	.align		4
        /*0008*/ 	.word	index@(_Z12bwt_gpu_funcPcS_jj)
	.align		4
        /*000c*/ 	.word	index@(malloc)
	.align		4
        /*0010*/ 	.word	0x00000000
	.align		4
        /*0014*/ 	.word	0xfffffffe
	.align		4
        /*0018*/ 	.word	0x00000000
	.align		4
        /*001c*/ 	.word	0xfffffffd
	.align		4
        /*0020*/ 	.word	0x00000000
	.align		4
        /*0024*/ 	.word	0xfffffffc


//--------------------- .nv.constant4             --------------------------
	.section	.nv.constant4,"a",@progbits
	.align	8
	.align		8
.nv.constant4:
        /*0000*/ 	.dword	malloc


//--------------------- .text._Z12bwt_gpu_funcPcS_jj --------------------------
	.section	.text._Z12bwt_gpu_funcPcS_jj,"ax",@progbits
	.align	128
        .global         _Z12bwt_gpu_funcPcS_jj
        .type           _Z12bwt_gpu_funcPcS_jj,@function
        .size           _Z12bwt_gpu_funcPcS_jj,(.L_x_28 - _Z12bwt_gpu_funcPcS_jj)
        .other          _Z12bwt_gpu_funcPcS_jj,@"STO_CUDA_ENTRY STV_DEFAULT"
_Z12bwt_gpu_funcPcS_jj:
.text._Z12bwt_gpu_funcPcS_jj:
[----:B------:R-:W0:Y:S01]  /*0000*/  LDC R1, c[0x0][0x37c] ;  /* 0x0000df00ff017b82 */ /* 0x000e220000000800 */
[----:B------:R-:W1:Y:S07]  /*0010*/  S2R R0, SR_TID.X ;  /* 0x0000000000007919 */ /* 0x000e6e0000002100 */
[----:B------:R-:W1:Y:S01]  /*0020*/  S2UR UR4, SR_CTAID.X ;  /* 0x00000000000479c3 */ /* 0x000e620000002500 */
[----:B------:R-:W2:Y:S07]  /*0030*/  LDCU.64 UR6, c[0x0][0x390] ;  /* 0x00007200ff0677ac */ /* 0x000eae0008000a00 */
[----:B------:R-:W1:Y:S02]  /*0040*/  LDC R25, c[0x0][0x360] ;  /* 0x0000d800ff197b82 */ /* 0x000e640000000800 */
[----:B-1----:R-:W-:-:S05]  /*0050*/  IMAD R25, R25, UR4, R0 ;  /* 0x0000000419197c24 */ /* 0x002fca000f8e0200 */
[----:B--2---:R-:W-:-:S13]  /*0060*/  ISETP.GE.U32.AND P0, PT, R25, UR7, PT ;  /* 0x0000000719007c0c */ /* 0x004fda000bf06070 */
[----:B0-----:R-:W-:Y:S05]  /*0070*/  @P0 EXIT ;  /* 0x000000000000094d */ /* 0x001fea0003800000 */
[----:B------:R-:W-:Y:S01]  /*0080*/  MOV R0, 0x0 ;  /* 0x0000000000007802 */ /* 0x000fe20000000f00 */
[----:B------:R-:W-:Y:S02]  /*0090*/  UIMAD.WIDE UR4, UR6, 0x10, URZ ;  /* 0x00000010060478a5 */ /* 0x000fe4000f8e02ff */
[----:B------:R-:W-:Y:S01]  /*00a0*/  IMAD R25, R25, UR6, RZ ;  /* 0x0000000619197c24 */ /* 0x000fe2000f8e02ff */
[----:B------:R0:W1:Y:S03]  /*00b0*/  LDC.64 R2, c[0x4][R0] ;  /* 0x0100000000027b82 */ /* 0x0000660000000a00 */
[----:B------:R-:W-:Y:S02]  /*00c0*/  IMAD.U32 R7, RZ, RZ, UR5 ;  /* 0x00000005ff077e24 */ /* 0x000fe4000f8e00ff */
[----:B------:R-:W-:Y:S02]  /*00d0*/  IMAD.U32 R5, RZ, RZ, UR5 ;  /* 0x00000005ff057e24 */ /* 0x000fe4000f8e00ff */
[----:B------:R-:W-:-:S02]  /*00e0*/  IMAD.U32 R4, RZ, RZ, UR4 ;  /* 0x00000004ff047e24 */ /* 0x000fc4000f8e00ff */
[----:B------:R-:W-:Y:S02]  /*00f0*/  IMAD.U32 R6, RZ, RZ, UR4 ;  /* 0x00000004ff067e24 */ /* 0x000fe4000f8e00ff */
[----:B0-----:R-:W-:-:S07]  /*0100*/  IMAD.MOV.U32 R5, RZ, RZ, R7 ;  /* 0x000000ffff057224 */ /* 0x001fce00078e0007 */
[----:B------:R-:W-:-:S07]  /*0110*/  LEPC R20, `(.L_x_0) ;  /* 0x000000001014794e */ /* 0x000fce0000000000 */
[----:B-1----:R-:W-:Y:S05]  /*0120*/  CALL.ABS.NOINC R2 ;  /* 0x0000000002007343 */ /* 0x002fea0003c00000 */
.L_x_0:
[----:B------:R-:W0:Y:S01]  /*0130*/  LDC R17, c[0x0][0x390] ;  /* 0x0000e400ff117b82 */ /* 0x000e220000000800 */
[----:B------:R-:W-:Y:S02]  /*0140*/  IMAD.MOV.U32 R18, RZ, RZ, R4 ;  /* 0x000000ffff127224 */ /* 0x000fe400078e0004 */
[----:B------:R-:W-:-:S05]  /*0150*/  IMAD.MOV.U32 R19, RZ, RZ, R5 ;  /* 0x000000ffff137224 */ /* 0x000fca00078e0005 */
[----:B------:R-:W1:Y:S01]  /*0160*/  LDC.64 R22, c[0x0][0x358] ;  /* 0x0000d600ff167b82 */ /* 0x000e620000000a00 */
[----:B0-----:R-:W-:Y:S02]  /*0170*/  ISETP.GE.AND P0, PT, R17, 0x1, PT ;  /* 0x000000011100780c */ /* 0x001fe40003f06270 */
[----:B------:R-:W-:Y:S02]  /*0180*/  SHF.R.S32.HI R2, RZ, 0x1f, R17 ;  /* 0x0000001fff027819 */ /* 0x000fe40000011411 */
[----:B------:R-:W-:-:S09]  /*0190*/  P2R R0, PR, RZ, 0x1 ;  /* 0x00000001ff007803 */ /* 0x000fd20000000000 */
[----:B-1----:R-:W-:Y:S05]  /*01a0*/  @!P0 BRA `(.L_x_1) ;  /* 0x00000008004c8947 */ /* 0x002fea0003800000 */
[C---:B------:R-:W-:Y:S01]  /*01b0*/  VIADD R0, R17.reuse, 0xffffffff ;  /* 0xffffffff11007836 */ /* 0x040fe20000000000 */
[----:B------:R-:W-:-:S04]  /*01c0*/  LOP3.LUT R16, R17, 0x7, RZ, 0xc0, !PT ;  /* 0x0000000711107812 */ /* 0x000fc800078ec0ff */
[----:B------:R-:W-:Y:S01]  /*01d0*/  ISETP.GE.U32.AND P1, PT, R0, 0x7, PT ;  /* 0x000000070000780c */ /* 0x000fe20003f26070 */
[----:B------:R-:W-:Y:S01]  /*01e0*/  IMAD.MOV.U32 R0, RZ, RZ, RZ ;  /* 0x000000ffff007224 */ /* 0x000fe200078e00ff */
[----:B------:R-:W-:-:S11]  /*01f0*/  ISETP.NE.AND P0, PT, R16, RZ, PT ;  /* 0x000000ff1000720c */ /* 0x000fd60003f05270 */
[----:B------:R-:W-:Y:S05]  /*0200*/  @!P1 BRA `(.L_x_2) ;  /* 0x0000000400109947 */ /* 0x000fea0003800000 */
[----:B------:R-:W0:Y:S01]  /*0210*/  LDCU.64 UR4, c[0x0][0x380] ;  /* 0x00007000ff0477ac */ /* 0x000e220008000a00 */
[----:B------:R-:W-:Y:S01]  /*0220*/  IADD3 R20, P3, PT, R18, 0x40, RZ ;  /* 0x0000004012147810 */ /* 0x000fe20007f7e0ff */
[----:B------:R-:W-:Y:S01]  /*0230*/  BSSY.RECONVERGENT B0, `(.L_x_2) ;  /* 0x0000041000007945 */ /* 0x000fe20003800200 */
[----:B------:R-:W-:Y:S01]  /*0240*/  LOP3.LUT R0, R17, 0x7ffffff8, RZ, 0xc0, !PT ;  /* 0x7ffffff811007812 */ /* 0x000fe200078ec0ff */
[----:B------:R-:W-:Y:S02]  /*0250*/  IMAD.MOV.U32 R3, RZ, RZ, RZ ;  /* 0x000000ffff037224 */ /* 0x000fe400078e00ff */
[----:B------:R-:W-:Y:S01]  /*0260*/  IMAD.X R21, RZ, RZ, R19, P3 ;  /* 0x000000ffff157224 */ /* 0x000fe200018e0613 */
[----:B0-----:R-:W-:-:S04]  /*0270*/  IADD3 R14, P1, PT, R25, UR4, RZ ;  /* 0x00000004190e7c10 */ /* 0x001fc8000ff3e0ff */
[----:B------:R-:W-:-:S04]  /*0280*/  IADD3 R14, P2, PT, R14, 0x3, RZ ;  /* 0x000000030e0e7810 */ /* 0x000fc80007f5e0ff */
[----:B------:R-:W-:-:S09]  /*0290*/  IADD3.X R15, PT, PT, RZ, UR5, RZ, P2, P1 ;  /* 0x00000005ff0f7c10 */ /* 0x000fd200097e24ff */
.L_x_3:
[C---:B------:R-:W-:Y:S01]  /*02a0*/  R2UR UR8, R22.reuse ;  /* 0x00000000160872ca */ /* 0x040fe200000e0000 */
[----:B0-----:R-:W-:Y:S01]  /*02b0*/  IMAD.MOV.U32 R4, RZ, RZ, R20 ;  /* 0x000000ffff047224 */ /* 0x001fe200078e0014 */
[----:B------:R-:W-:Y:S01]  /*02c0*/  R2UR UR9, R23 ;  /* 0x00000000170972ca */ /* 0x000fe200000e0000 */
[----:B------:R-:W-:Y:S01]  /*02d0*/  IMAD.MOV.U32 R5, RZ, RZ, R21 ;  /* 0x000000ffff057224 */ /* 0x000fe200078e0015 */
[C---:B------:R-:W-:Y:S01]  /*02e0*/  R2UR UR6, R22.reuse ;  /* 0x00000000160672ca */ /* 0x040fe200000e0000 */
[----:B------:R-:W-:Y:S01]  /*02f0*/  VIADD R11, R3, 0x3 ;  /* 0x00000003030b7836 */ /* 0x000fe20000000000 */
[----:B------:R-:W-:Y:S01]  /*0300*/  R2UR UR7, R23 ;  /* 0x00000000170772ca */ /* 0x000fe200000e0000 */
[C---:B------:R-:W-:Y:S01]  /*0310*/  VIADD R9, R3.reuse, 0x2 ;  /* 0x0000000203097836 */ /* 0x040fe20000000000 */
[C---:B------:R-:W-:Y:S01]  /*0320*/  R2UR UR4, R22.reuse ;  /* 0x00000000160472ca */ /* 0x040fe200000e0000 */
[----:B------:R-:W-:Y:S01]  /*0330*/  VIADD R6, R3, 0x5 ;  /* 0x0000000503067836 */ /* 0x000fe20000000000 */
[----:B------:R-:W-:Y:S01]  /*0340*/  R2UR UR5, R23 ;  /* 0x00000000170572ca */ /* 0x000fe200000e0000 */
[C---:B------:R-:W-:Y:S01]  /*0350*/  VIADD R7, R3.reuse, 0x1 ;  /* 0x0000000103077836 */ /* 0x040fe20000000000 */
[C---:B------:R-:W-:Y:S01]  /*0360*/  R2UR UR14, R22.reuse ;  /* 0x00000000160e72ca */ /* 0x040fe200000e0000 */
[----:B------:R-:W-:Y:S01]  /*0370*/  VIADD R29, R3, 0x4 ;  /* 0x00000004031d7836 */ /* 0x000fe20000000000 */
[----:B------:R-:W-:Y:S01]  /*0380*/  R2UR UR15, R23 ;  /* 0x00000000170f72ca */ /* 0x000fe200000e0000 */
[----:B------:R0:W-:Y:S01]  /*0390*/  ST.E desc[UR8][R4.64+-0x10], R11 ;  /* 0xfffff00b04007985 */ /* 0x0001e2000c101908 */
[----:B------:R-:W-:-:S02]  /*03a0*/  R2UR UR12, R22 ;  /* 0x00000000160c72ca */ /* 0x000fc400000e0000 */
[C---:B------:R-:W-:Y:S01]  /*03b0*/  R2UR UR13, R23.reuse ;  /* 0x00000000170d72ca */ /* 0x040fe200000e0000 */
[----:B------:R1:W-:Y:S01]  /*03c0*/  ST.E desc[UR6][R4.64+-0x20], R9 ;  /* 0xffffe00904007985 */ /* 0x0003e2000c101906 */
[C---:B------:R-:W-:Y:S02]  /*03d0*/  IADD3 R12, P1, PT, R14.reuse, -0x3, RZ ;  /* 0xfffffffd0e0c7810 */ /* 0x040fe40007f3e0ff */
[----:B------:R-:W-:Y:S01]  /*03e0*/  IADD3 R26, P3, PT, R14, -0x1, RZ ;  /* 0xffffffff0e1a7810 */ /* 0x000fe20007f7e0ff */
[----:B------:R2:W-:Y:S01]  /*03f0*/  ST.E desc[UR4][R4.64+-0x40], R3 ;  /* 0xffffc00304007985 */ /* 0x0005e2000c101904 */
[----:B------:R-:W-:Y:S02]  /*0400*/  R2UR UR10, R22 ;  /* 0x00000000160a72ca */ /* 0x000fe400000e0000 */
[----:B------:R-:W-:Y:S01]  /*0410*/  R2UR UR11, R23 ;  /* 0x00000000170b72ca */ /* 0x000fe200000e0000 */
[----:B0-----:R-:W-:Y:S01]  /*0420*/  VIADD R11, R3, 0x7 ;  /* 0x00000007030b7836 */ /* 0x001fe20000000000 */
[----:B------:R-:W-:Y:S01]  /*0430*/  IADD3.X R13, PT, PT, R15, -0x1, RZ, P1, !PT ;  /* 0xffffffff0f0d7810 */ /* 0x000fe20000ffe4ff */
[----:B------:R0:W-:Y:S01]  /*0440*/  ST.E desc[UR14][R4.64+0x10], R6 ;  /* 0x0000100604007985 */ /* 0x0001e2000c10190e */
[C---:B------:R-:W-:Y:S01]  /*0450*/  IADD3 R10, P1, PT, R14.reuse, 0x3, RZ ;  /* 0x000000030e0a7810 */ /* 0x040fe20007f3e0ff */
[----:B-1----:R-:W-:Y:S01]  /*0460*/  VIADD R9, R3, 0x6 ;  /* 0x0000000603097836 */ /* 0x002fe20000000000 */
[----:B------:R-:W-:Y:S01]  /*0470*/  IADD3.X R27, PT, PT, R15, -0x1, RZ, P3, !PT ;  /* 0xffffffff0f1b7810 */ /* 0x000fe20001ffe4ff */
[----:B------:R1:W-:Y:S01]  /*0480*/  ST.E desc[UR12][R4.64+0x30], R11 ;  /* 0x0000300b04007985 */ /* 0x0003e2000c10190c */
[----:B------:R-:W-:Y:S01]  /*0490*/  IADD3 R20, P2, PT, R14, -0x2, RZ ;  /* 0xfffffffe0e147810 */ /* 0x000fe20007f5e0ff */
[----:B--2---:R-:W-:-:S02]  /*04a0*/  VIADD R3, R3, 0x8 ;  /* 0x0000000803037836 */ /* 0x004fc40000000000 */
[----:B------:R2:W-:Y:S01]  /*04b0*/  ST.E desc[UR4][R4.64+-0x30], R7 ;  /* 0xffffd00704007985 */ /* 0x0005e2000c101904 */
[----:B------:R-:W-:Y:S02]  /*04c0*/  IADD3.X R21, PT, PT, R15, -0x1, RZ, P2, !PT ;  /* 0xffffffff0f157810 */ /* 0x000fe400017fe4ff */
[C---:B------:R-:W-:Y:S01]  /*04d0*/  IADD3 R8, P2, PT, R14.reuse, 0x2, RZ ;  /* 0x000000020e087810 */ /* 0x040fe20007f5e0ff */
[----:B------:R3:W-:Y:S01]  /*04e0*/  ST.E.64 desc[UR4][R4.64+-0x38], R12 ;  /* 0xffffc80c04007985 */ /* 0x0007e2000c101b04 */
[----:B0-----:R-:W-:Y:S01]  /*04f0*/  IADD3 R6, P3, PT, R14, 0x1, RZ ;  /* 0x000000010e067810 */ /* 0x001fe20007f7e0ff */
[--C-:B-1----:R-:W-:Y:S01]  /*0500*/  IMAD.X R11, RZ, RZ, R15.reuse, P1 ;  /* 0x000000ffff0b7224 */ /* 0x102fe200008e060f */
[----:B------:R-:W-:Y:S01]  /*0510*/  ISETP.NE.AND P1, PT, R3, R0, PT ;  /* 0x000000000300720c */ /* 0x000fe20003f25270 */
[----:B------:R0:W-:Y:S02]  /*0520*/  ST.E desc[UR10][R4.64+0x20], R9 ;  /* 0x0000200904007985 */ /* 0x0001e4000c10190a */
[----:B--2---:R-:W-:-:S02]  /*0530*/  IMAD.X R7, RZ, RZ, R15, P3 ;  /* 0x000000ffff077224 */ /* 0x004fc400018e060f */
[----:B------:R1:W-:Y:S01]  /*0540*/  ST.E.64 desc[UR10][R4.64+-0x8], R14 ;  /* 0xfffff80e04007985 */ /* 0x0003e2000c101b0a */
[----:B---3--:R-:W-:-:S03]  /*0550*/  IADD3 R12, P3, PT, R14, 0x4, RZ ;  /* 0x000000040e0c7810 */ /* 0x008fc60007f7e0ff */
[----:B------:R2:W-:Y:S01]  /*0560*/  ST.E.64 desc[UR6][R4.64+-0x28], R20 ;  /* 0xffffd81404007985 */ /* 0x0005e2000c101b06 */
[----:B0-----:R-:W-:-:S03]  /*0570*/  IMAD.X R9, RZ, RZ, R15, P2 ;  /* 0x000000ffff097224 */ /* 0x001fc600010e060f */
[----:B------:R0:W-:Y:S01]  /*0580*/  ST.E desc[UR12][R4.64], R29 ;  /* 0x0000001d04007985 */ /* 0x0001e2000c10190c */
[----:B------:R-:W-:-:S03]  /*0590*/  IMAD.X R13, RZ, RZ, R15, P3 ;  /* 0x000000ffff0d7224 */ /* 0x000fc600018e060f */
[----:B------:R0:W-:Y:S01]  /*05a0*/  ST.E.64 desc[UR8][R4.64+-0x18], R26 ;  /* 0xffffe81a04007985 */ /* 0x0001e2000c101b08 */
[----:B-1----:R-:W-:-:S03]  /*05b0*/  IADD3 R14, P2, PT, R14, 0x8, RZ ;  /* 0x000000080e0e7810 */ /* 0x002fc60007f5e0ff */
[----:B------:R0:W-:Y:S01]  /*05c0*/  ST.E.64 desc[UR6][R4.64+0x8], R6 ;  /* 0x0000080604007985 */ /* 0x0001e2000c101b06 */
[----:B--2---:R-:W-:Y:S01]  /*05d0*/  IADD3 R20, P3, PT, R4, 0x80, RZ ;  /* 0x0000008004147810 */ /* 0x004fe20007f7e0ff */
[----:B------:R-:W-:Y:S02]  /*05e0*/  IMAD.X R15, RZ, RZ, R15, P2 ;  /* 0x000000ffff0f7224 */ /* 0x000fe400010e060f */
[----:B------:R0:W-:Y:S02]  /*05f0*/  ST.E.64 desc[UR8][R4.64+0x18], R8 ;  /* 0x0000180804007985 */ /* 0x0001e4000c101b08 */
[----:B------:R-:W-:Y:S02]  /*0600*/  IMAD.X R21, RZ, RZ, R5, P3 ;  /* 0x000000ffff157224 */ /* 0x000fe400018e0605 */
[----:B------:R0:W-:Y:S04]  /*0610*/  ST.E.64 desc[UR10][R4.64+0x28], R10 ;  /* 0x0000280a04007985 */ /* 0x0001e8000c101b0a */
[----:B------:R0:W-:Y:S01]  /*0620*/  ST.E.64 desc[UR12][R4.64+0x38], R12 ;  /* 0x0000380c04007985 */ /* 0x0001e2000c101b0c */
[----:B------:R-:W-:Y:S05]  /*0630*/  @P1 BRA `(.L_x_3) ;  /* 0xfffffffc00181947 */ /* 0x000fea000383ffff */
[----:B------:R-:W-:Y:S05]  /*0640*/  BSYNC.RECONVERGENT B0 ;  /* 0x0000000000007941 */ /* 0x000fea0003800200 */
.L_x_2:
[----:B------:R-:W-:Y:S05]  /*0650*/  @!P0 BRA `(.L_x_1) ;  /* 0x0000000400208947 */ /* 0x000fea0003800000 */
[----:B------:R-:W-:Y:S02]  /*0660*/  ISETP.GE.U32.AND P1, PT, R16, 0x4, PT ;  /* 0x000000041000780c */ /* 0x000fe40003f26070 */
[----:B------:R-:W-:-:S04]  /*0670*/  LOP3.LUT R14, R17, 0x3, RZ, 0xc0, !PT ;  /* 0x00000003110e7812 */ /* 0x000fc800078ec0ff */
[----:B------:R-:W-:-:S07]  /*0680*/  ISETP.NE.AND P0, PT, R14, RZ, PT ;  /* 0x000000ff0e00720c */ /* 0x000fce0003f05270 */
[----:B------:R-:W-:Y:S06]  /*0690*/  @!P1 BRA `(.L_x_4) ;  /* 0x0000000000809947 */ /* 0x000fec0003800000 */
[----:B------:R-:W1:Y:S01]  /*06a0*/  LDCU.64 UR4, c[0x0][0x380] ;  /* 0x00007000ff0477ac */ /* 0x000e620008000a00 */
[----:B------:R-:W-:Y:S01]  /*06b0*/  R2UR UR6, R22 ;  /* 0x00000000160672ca */ /* 0x000fe200000e0000 */
[C---:B------:R-:W-:Y:S01]  /*06c0*/  VIADD R3, R0.reuse, 0x1 ;  /* 0x0000000100037836 */ /* 0x040fe20000000000 */
[C---:B------:R-:W-:Y:S01]  /*06d0*/  R2UR UR7, R23.reuse ;  /* 0x00000000170772ca */ /* 0x040fe200000e0000 */
[----:B0-----:R-:W-:Y:S01]  /*06e0*/  IMAD.WIDE.U32 R4, R0, 0x10, R18 ;  /* 0x0000001000047825 */ /* 0x001fe200078e0012 */
[----:B------:R-:W-:Y:S02]  /*06f0*/  R2UR UR8, R22 ;  /* 0x00000000160872ca */ /* 0x000fe400000e0000 */
[C---:B------:R-:W-:Y:S01]  /*0700*/  R2UR UR9, R23.reuse ;  /* 0x00000000170972ca */ /* 0x040fe200000e0000 */
[----:B------:R-:W-:Y:S01]  /*0710*/  VIADD R15, R0, 0x2 ;  /* 0x00000002000f7836 */ /* 0x000fe20000000000 */
[----:B------:R-:W-:Y:S01]  /*0720*/  R2UR UR10, R22 ;  /* 0x00000000160a72ca */ /* 0x000fe200000e0000 */
[----:B------:R-:W-:Y:S01]  /*0730*/  VIADD R21, R0, 0x3 ;  /* 0x0000000300157836 */ /* 0x000fe20000000000 */
[----:B------:R-:W-:-:S02]  /*0740*/  R2UR UR11, R23 ;  /* 0x00000000170b72ca */ /* 0x000fc400000e0000 */
[----:B------:R-:W-:Y:S02]  /*0750*/  R2UR UR12, R22 ;  /* 0x00000000160c72ca */ /* 0x000fe400000e0000 */
[----:B------:R-:W-:Y:S01]  /*0760*/  R2UR UR13, R23 ;  /* 0x00000000170d72ca */ /* 0x000fe200000e0000 */
[----:B------:R-:W-:Y:S01]  /*0770*/  ST.E desc[UR6][R4.64+0x10], R3 ;  /* 0x0000100304007985 */ /* 0x000fe2000c101906 */
[----:B-1----:R-:W-:-:S03]  /*0780*/  IADD3 R6, P1, P2, R0, UR4, R25 ;  /* 0x0000000400067c10 */ /* 0x002fc6000fa3e019 */
[----:B------:R-:W-:Y:S01]  /*0790*/  ST.E desc[UR8][R4.64+0x20], R15 ;  /* 0x0000200f04007985 */ /* 0x000fe2000c101908 */
[----:B------:R-:W-:Y:S02]  /*07a0*/  R2UR UR4, R22 ;  /* 0x00000000160472ca */ /* 0x000fe400000e0000 */
[----:B------:R-:W-:Y:S01]  /*07b0*/  IADD3.X R7, PT, PT, RZ, UR5, RZ, P1, P2 ;  /* 0x00000005ff077c10 */ /* 0x000fe20008fe44ff */
[----:B------:R-:W-:Y:S01]  /*07c0*/  ST.E desc[UR10][R4.64+0x30], R21 ;  /* 0x0000301504007985 */ /* 0x000fe2000c10190a */
[C---:B------:R-:W-:Y:S02]  /*07d0*/  IADD3 R8, P1, PT, R6.reuse, 0x1, RZ ;  /* 0x0000000106087810 */ /* 0x040fe40007f3e0ff */
[C---:B------:R-:W-:Y:S01]  /*07e0*/  IADD3 R10, P2, PT, R6.reuse, 0x2, RZ ;  /* 0x00000002060a7810 */ /* 0x040fe20007f5e0ff */
[----:B------:R-:W-:Y:S01]  /*07f0*/  ST.E.64 desc[UR6][R4.64+0x8], R6 ;  /* 0x0000080604007985 */ /* 0x000fe2000c101b06 */
[----:B------:R-:W-:Y:S01]  /*0800*/  IADD3 R12, P3, PT, R6, 0x3, RZ ;  /* 0x00000003060c7810 */ /* 0x000fe20007f7e0ff */
[--C-:B------:R-:W-:Y:S01]  /*0810*/  IMAD.X R9, RZ, RZ, R7.reuse, P1 ;  /* 0x000000ffff097224 */ /* 0x100fe200008e0607 */
[----:B------:R-:W-:Y:S01]  /*0820*/  R2UR UR5, R23 ;  /* 0x00000000170572ca */ /* 0x000fe200000e0000 */
[----:B------:R-:W-:-:S02]  /*0830*/  IMAD.X R11, RZ, RZ, R7, P2 ;  /* 0x000000ffff0b7224 */ /* 0x000fc400010e0607 */
[----:B------:R-:W-:Y:S01]  /*0840*/  IMAD.X R13, RZ, RZ, R7, P3 ;  /* 0x000000ffff0d7224 */ /* 0x000fe200018e0607 */
[----:B------:R-:W-:Y:S04]  /*0850*/  ST.E.64 desc[UR8][R4.64+0x18], R8 ;  /* 0x0000180804007985 */ /* 0x000fe8000c101b08 */
[----:B------:R-:W-:Y:S04]  /*0860*/  ST.E.64 desc[UR10][R4.64+0x28], R10 ;  /* 0x0000280a04007985 */ /* 0x000fe8000c101b0a */
[----:B------:R-:W-:Y:S04]  /*0870*/  ST.E.64 desc[UR12][R4.64+0x38], R12 ;  /* 0x0000380c04007985 */ /* 0x000fe8000c101b0c */
[----:B------:R0:W-:Y:S02]  /*0880*/  ST.E desc[UR4][R4.64], R0 ;  /* 0x0000000004007985 */ /* 0x0001e4000c101904 */
[----:B0-----:R-:W-:-:S07]  /*0890*/  VIADD R0, R0, 0x4 ;  /* 0x0000000400007836 */ /* 0x001fce0000000000 */
.L_x_4:
[----:B------:R-:W-:Y:S05]  /*08a0*/  @!P0 BRA `(.L_x_1) ;  /* 0x00000000008c8947 */ /* 0x000fea0003800000 */
[----:B------:R-:W-:Y:S02]  /*08b0*/  ISETP.NE.AND P1, PT, R14, 0x1, PT ;  /* 0x000000010e00780c */ /* 0x000fe40003f25270 */
[----:B------:R-:W-:-:S04]  /*08c0*/  LOP3.LUT R3, R17, 0x1, RZ, 0xc0, !PT ;  /* 0x0000000111037812 */ /* 0x000fc800078ec0ff */
[----:B------:R-:W-:-:S07]  /*08d0*/  ISETP.NE.U32.AND P0, PT, R3, 0x1, PT ;  /* 0x000000010300780c */ /* 0x000fce0003f05070 */
[----:B------:R-:W-:Y:S06]  /*08e0*/  @!P1 BRA `(.L_x_5) ;  /* 0x0000000000509947 */ /* 0x000fec0003800000 */
[----:B------:R-:W1:Y:S01]  /*08f0*/  LDCU.64 UR4, c[0x0][0x380] ;  /* 0x00007000ff0477ac */ /* 0x000e620008000a00 */
[----:B------:R-:W-:Y:S01]  /*0900*/  R2UR UR10, R22 ;  /* 0x00000000160a72ca */ /* 0x000fe200000e0000 */
[C---:B------:R-:W-:Y:S01]  /*0910*/  VIADD R3, R0.reuse, 0x1 ;  /* 0x0000000100037836 */ /* 0x040fe20000000000 */
[C---:B------:R-:W-:Y:S01]  /*0920*/  R2UR UR11, R23.reuse ;  /* 0x00000000170b72ca */ /* 0x040fe200000e0000 */
[----:B0-----:R-:W-:Y:S01]  /*0930*/  IMAD.WIDE.U32 R4, R0, 0x10, R18 ;  /* 0x0000001000047825 */ /* 0x001fe200078e0012 */
[C---:B------:R-:W-:Y:S02]  /*0940*/  R2UR UR8, R22.reuse ;  /* 0x00000000160872ca */ /* 0x040fe400000e0000 */
[C---:B------:R-:W-:Y:S02]  /*0950*/  R2UR UR9, R23.reuse ;  /* 0x00000000170972ca */ /* 0x040fe400000e0000 */
[----:B------:R-:W-:Y:S02]  /*0960*/  R2UR UR6, R22 ;  /* 0x00000000160672ca */ /* 0x000fe400000e0000 */
[----:B------:R-:W-:-:S05]  /*0970*/  R2UR UR7, R23 ;  /* 0x00000000170772ca */ /* 0x000fca00000e0000 */
[----:B------:R-:W-:Y:S01]  /*0980*/  ST.E desc[UR10][R4.64+0x10], R3 ;  /* 0x0000100304007985 */ /* 0x000fe2000c10190a */
[----:B-1----:R-:W-:Y:S02]  /*0990*/  IADD3 R6, P1, P2, R0, UR4, R25 ;  /* 0x0000000400067c10 */ /* 0x002fe4000fa3e019 */
[----:B------:R-:W-:Y:S02]  /*09a0*/  R2UR UR4, R22 ;  /* 0x00000000160472ca */ /* 0x000fe400000e0000 */
[----:B------:R-:W-:Y:S02]  /*09b0*/  IADD3.X R7, PT, PT, RZ, UR5, RZ, P1, P2 ;  /* 0x00000005ff077c10 */ /* 0x000fe40008fe44ff */
[----:B------:R-:W-:Y:S01]  /*09c0*/  R2UR UR5, R23 ;  /* 0x00000000170572ca */ /* 0x000fe200000e0000 */
[----:B------:R0:W-:Y:S01]  /*09d0*/  ST.E desc[UR6][R4.64], R0 ;  /* 0x0000000004007985 */ /* 0x0001e2000c101906 */
[----:B------:R-:W-:-:S03]  /*09e0*/  IADD3 R8, P1, PT, R6, 0x1, RZ ;  /* 0x0000000106087810 */ /* 0x000fc60007f3e0ff */
[----:B------:R1:W-:Y:S02]  /*09f0*/  ST.E.64 desc[UR8][R4.64+0x8], R6 ;  /* 0x0000080604007985 */ /* 0x0003e4000c101b08 */
[----:B------:R-:W-:-:S06]  /*0a00*/  IMAD.X R9, RZ, RZ, R7, P1 ;  /* 0x000000ffff097224 */ /* 0x000fcc00008e0607 */
[----:B------:R1:W-:Y:S01]  /*0a10*/  ST.E.64 desc[UR4][R4.64+0x18], R8 ;  /* 0x0000180804007985 */ /* 0x0003e2000c101b04 */
[----:B0-----:R-:W-:-:S07]  /*0a20*/  VIADD R0, R0, 0x2 ;  /* 0x0000000200007836 */ /* 0x001fce0000000000 */
.L_x_5:
[----:B------:R-:W-:Y:S05]  /*0a30*/  @P0 BRA `(.L_x_1) ;  /* 0x0000000000280947 */ /* 0x000fea0003800000 */
[----:B------:R-:W2:Y:S01]  /*0a40*/  LDCU.64 UR4, c[0x0][0x380] ;  /* 0x00007000ff0477ac */ /* 0x000ea20008000a00 */
[----:B------:R-:W-:Y:S01]  /*0a50*/  R2UR UR6, R22 ;  /* 0x00000000160672ca */ /* 0x000fe200000e0000 */
[----:B01----:R-:W-:Y:S01]  /*0a60*/  IMAD.WIDE.U32 R4, R0, 0x10, R18 ;  /* 0x0000001000047825 */ /* 0x003fe200078e0012 */
[C---:B------:R-:W-:Y:S02]  /*0a70*/  R2UR UR7, R23.reuse ;  /* 0x00000000170772ca */ /* 0x040fe400000e0000 */
[----:B------:R-:W-:Y:S02]  /*0a80*/  R2UR UR8, R22 ;  /* 0x00000000160872ca */ /* 0x000fe400000e0000 */
[----:B------:R-:W-:-:S09]  /*0a90*/  R2UR UR9, R23 ;  /* 0x00000000170972ca */ /* 0x000fd200000e0000 */
[----:B------:R3:W-:Y:S01]  /*0aa0*/  ST.E desc[UR6][R4.64], R0 ;  /* 0x0000000004007985 */ /* 0x0007e2000c101906 */
[----:B--2---:R-:W-:-:S04]  /*0ab0*/  IADD3 R6, P0, P1, R0, UR4, R25 ;  /* 0x0000000400067c10 */ /* 0x004fc8000f91e019 */
[----:B------:R-:W-:-:S05]  /*0ac0*/  IADD3.X R7, PT, PT, RZ, UR5, RZ, P0, P1 ;  /* 0x00000005ff077c10 */ /* 0x000fca00087e24ff */
[----:B------:R3:W-:Y:S04]  /*0ad0*/  ST.E.64 desc[UR8][R4.64+0x8], R6 ;  /* 0x0000080604007985 */ /* 0x0007e8000c101b08 */
.L_x_1:
[----:B---3--:R-:W-:Y:S01]  /*0ae0*/  MOV R0, 0x0 ;  /* 0x0000000000007802 */ /* 0x008fe20000000f00 */
[C---:B01----:R-:W-:Y:S01]  /*0af0*/  IMAD.SHL.U32 R4, R17.reuse, 0x4, RZ ;  /* 0x0000000411047824 */ /* 0x043fe200078e00ff */
[----:B------:R-:W-:Y:S02]  /*0b00*/  SHF.L.U64.HI R5, R17, 0x2, R2 ;  /* 0x0000000211057819 */ /* 0x000fe40000010202 */
[----:B------:R0:W1:Y:S05]  /*0b10*/  LDC.64 R6, c[0x4][R0] ;  /* 0x0100000000067b82 */ /* 0x00006a0000000a00 */
[----:B------:R-:W-:-:S07]  /*0b20*/  LEPC R20, `(.L_x_6) ;  /* 0x000000001014794e */ /* 0x000fce0000000000 */
[----:B01----:R-:W-:Y:S05]  /*0b30*/  CALL.ABS.NOINC R6 ;  /* 0x0000000006007343 */ /* 0x003fea0003c00000 */
.L_x_6:
[----:B------:R-:W-:Y:S01]  /*0b40*/  ISETP.GE.AND P6, PT, R17, 0x1, PT ;  /* 0x000000011100780c */ /* 0x000fe20003fc6270 */
[----:B------:R-:W-:Y:S02]  /*0b50*/  IMAD.MOV.U32 R16, RZ, RZ, R4 ;  /* 0x000000ffff107224 */ /* 0x000fe400078e0004 */
[----:B------:R-:W-:-:S10]  /*0b60*/  IMAD.MOV.U32 R17, RZ, RZ, R5 ;  /* 0x000000ffff117224 */ /* 0x000fd400078e0005 */
[----:B------:R-:W-:Y:S05]  /*0b70*/  @!P6 BRA `(.L_x_7) ;  /* 0x000000080014e947 */ /* 0x000fea0003800000 */
[----:B------:R-:W0:Y:S02]  /*0b80*/  LDC R0, c[0x0][0x390] ;  /* 0x0000e400ff007b82 */ /* 0x000e240000000800 */
[C---:B0-----:R-:W-:Y:S01]  /*0b90*/  VIADD R3, R0.reuse, 0xffffffff ;  /* 0xffffffff00037836 */ /* 0x041fe20000000000 */
[----:B------:R-:W-:-:S04]  /*0ba0*/  LOP3.LUT R10, R0, 0xf, RZ, 0xc0, !PT ;  /* 0x0000000f000a7812 */ /* 0x000fc800078ec0ff */
[----:B------:R-:W-:Y:S01]  /*0bb0*/  ISETP.GE.U32.AND P1, PT, R3, 0xf, PT ;  /* 0x0000000f0300780c */ /* 0x000fe20003f26070 */
[----:B------:R-:W-:Y:S01]  /*0bc0*/  IMAD.MOV.U32 R3, RZ, RZ, RZ ;  /* 0x000000ffff037224 */ /* 0x000fe200078e00ff */
[----:B------:R-:W-:-:S11]  /*0bd0*/  ISETP.NE.AND P0, PT, R10, RZ, PT ;  /* 0x000000ff0a00720c */ /* 0x000fd60003f05270 */
[----:B------:R-:W-:Y:S05]  /*0be0*/  @!P1 BRA `(.L_x_8) ;  /* 0x0000000000dc9947 */ /* 0x000fea0003800000 */
[----:B------:R-:W-:Y:S01]  /*0bf0*/  IADD3 R9, P1, PT, R18, 0x80, RZ ;  /* 0x0000008012097810 */ /* 0x000fe20007f3e0ff */
[----:B------:R-:W-:Y:S01]  /*0c00*/  BSSY.RECONVERGENT B0, `(.L_x_8) ;  /* 0x0000035000007945 */ /* 0x000fe20003800200 */
[----:B------:R-:W-:Y:S02]  /*0c10*/  IADD3 R11, P2, PT, R16, 0x20, RZ ;  /* 0x00000020100b7810 */ /* 0x000fe40007f5e0ff */
[----:B------:R-:W-:Y:S01]  /*0c20*/  LOP3.LUT R3, R0, 0x7ffffff0, RZ, 0xc0, !PT ;  /* 0x7ffffff000037812 */ /* 0x000fe200078ec0ff */
[----:B------:R-:W-:Y:S02]  /*0c30*/  IMAD.X R14, RZ, RZ, R19, P1 ;  /* 0x000000ffff0e7224 */ /* 0x000fe400008e0613 */
[----:B------:R-:W-:Y:S02]  /*0c40*/  IMAD.X R12, RZ, RZ, R17, P2 ;  /* 0x000000ffff0c7224 */ /* 0x000fe400010e0611 */
[----:B------:R-:W-:-:S07]  /*0c50*/  IMAD.MOV R8, RZ, RZ, -R3 ;  /* 0x000000ffff087224 */ /* 0x000fce00078e0a03 */
.L_x_9:
[----:B------:R-:W-:Y:S01]  /*0c60*/  R2UR UR4, R22 ;  /* 0x00000000160472ca */ /* 0x000fe200000e0000 */
[----:B------:R-:W-:Y:S01]  /*0c70*/  IMAD.MOV.U32 R6, RZ, RZ, R9 ;  /* 0x000000ffff067224 */ /* 0x000fe200078e0009 */
[----:B------:R-:W-:Y:S01]  /*0c80*/  R2UR UR5, R23 ;  /* 0x00000000170572ca */ /* 0x000fe200000e0000 */
[----:B------:R-:W-:-:S12]  /*0c90*/  IMAD.MOV.U32 R7, RZ, RZ, R14 ;  /* 0x000000ffff077224 */ /* 0x000fd800078e000e */
[----:B--2---:R-:W2:Y:S01]  /*0ca0*/  LD.E R9, desc[UR4][R6.64+-0x80] ;  /* 0xffff800406097980 */ /* 0x004ea2000c101900 */
[----:B------:R-:W-:Y:S01]  /*0cb0*/  R2UR UR6, R22 ;  /* 0x00000000160672ca */ /* 0x000fe200000e0000 */
[----:B------:R-:W-:Y:S01]  /*0cc0*/  IMAD.MOV.U32 R4, RZ, RZ, R11 ;  /* 0x000000ffff047224 */ /* 0x000fe200078e000b */
[----:B------:R-:W-:Y:S01]  /*0cd0*/  R2UR UR7, R23 ;  /* 0x00000000170772ca */ /* 0x000fe200000e0000 */
[----:B------:R-:W-:-:S05]  /*0ce0*/  IMAD.MOV.U32 R5, RZ, RZ, R12 ;  /* 0x000000ffff057224 */ /* 0x000fca00078e000c */
[----:B--2---:R0:W-:Y:S07]  /*0cf0*/  ST.E desc[UR4][R4.64+-0x20], R9 ;  /* 0xffffe00904007985 */ /* 0x0041ee000c101904 */
[----:B------:R-:W2:Y:S04]  /*0d00*/  LD.E R11, desc[UR6][R6.64+-0x70] ;  /* 0xffff9006060b7980 */ /* 0x000ea8000c101900 */
[----:B--2---:R1:W-:Y:S04]  /*0d10*/  ST.E desc[UR4][R4.64+-0x1c], R11 ;  /* 0xffffe40b04007985 */ /* 0x0043e8000c101904 */
[----:B------:R-:W2:Y:S04]  /*0d20*/  LD.E R13, desc[UR6][R6.64+-0x60] ;  /* 0xffffa006060d7980 */ /* 0x000ea8000c101900 */
[----:B--2---:R2:W-:Y:S04]  /*0d30*/  ST.E desc[UR4][R4.64+-0x18], R13 ;  /* 0xffffe80d04007985 */ /* 0x0045e8000c101904 */
[----:B------:R-:W3:Y:S04]  /*0d40*/  LD.E R15, desc[UR6][R6.64+-0x50] ;  /* 0xffffb006060f7980 */ /* 0x000ee8000c101900 */
[----:B---3--:R3:W-:Y:S04]  /*0d50*/  ST.E desc[UR4][R4.64+-0x14], R15 ;  /* 0xffffec0f04007985 */ /* 0x0087e8000c101904 */
[----:B0-----:R-:W4:Y:S04]  /*0d60*/  LD.E R9, desc[UR6][R6.64+-0x40] ;  /* 0xffffc00606097980 */ /* 0x001f28000c101900 */
[----:B----4-:R0:W-:Y:S04]  /*0d70*/  ST.E desc[UR4][R4.64+-0x10], R9 ;  /* 0xfffff00904007985 */ /* 0x0101e8000c101904 */
[----:B-1----:R-:W4:Y:S04]  /*0d80*/  LD.E R11, desc[UR6][R6.64+-0x30] ;  /* 0xffffd006060b7980 */ /* 0x002f28000c101900 */
[----:B----4-:R1:W-:Y:S04]  /*0d90*/  ST.E desc[UR4][R4.64+-0xc], R11 ;  /* 0xfffff40b04007985 */ /* 0x0103e8000c101904 */
[----:B--2---:R-:W2:Y:S04]  /*0da0*/  LD.E R13, desc[UR6][R6.64+-0x20] ;  /* 0xffffe006060d7980 */ /* 0x004ea8000c101900 */
[----:B--2---:R2:W-:Y:S04]  /*0db0*/  ST.E desc[UR4][R4.64+-0x8], R13 ;  /* 0xfffff80d04007985 */ /* 0x0045e8000c101904 */
[----:B---3--:R-:W3:Y:S04]  /*0dc0*/  LD.E R15, desc[UR6][R6.64+-0x10] ;  /* 0xfffff006060f7980 */ /* 0x008ee8000c101900 */
        /* <DEDUP_REMOVED lines=13> */
[----:B--2---:R-:W2:Y:S01]  /*0ea0*/  LD.E R13, desc[UR6][R6.64+0x60] ;  /* 0x00006006060d7980 */ /* 0x004ea2000c101900 */
[----:B------:R-:W-:-:S05]  /*0eb0*/  VIADD R8, R8, 0x10 ;  /* 0x0000001008087836 */ /* 0x000fca0000000000 */
[----:B------:R-:W-:Y:S01]  /*0ec0*/  ISETP.NE.AND P1, PT, R8, RZ, PT ;  /* 0x000000ff0800720c */ /* 0x000fe20003f25270 */
[----:B--2---:R2:W-:Y:S04]  /*0ed0*/  ST.E desc[UR4][R4.64+0x18], R13 ;  /* 0x0000180d04007985 */ /* 0x0045e8000c101904 */
[----:B---3--:R-:W3:Y:S01]  /*0ee0*/  LD.E R15, desc[UR6][R6.64+0x70] ;  /* 0x00007006060f7980 */ /* 0x008ee2000c101900 */
[----:B0-----:R-:W-:Y:S02]  /*0ef0*/  IADD3 R9, P2, PT, R6, 0x100, RZ ;  /* 0x0000010006097810 */ /* 0x001fe40007f5e0ff */
[----:B-1----:R-:W-:-:S03]  /*0f00*/  IADD3 R11, P3, PT, R4, 0x40, RZ ;  /* 0x00000040040b7810 */ /* 0x002fc60007f7e0ff */
[----:B------:R-:W-:Y:S02]  /*0f10*/  IMAD.X R14, RZ, RZ, R7, P2 ;  /* 0x000000ffff0e7224 */ /* 0x000fe400010e0607 */
[----:B------:R-:W-:Y:S01]  /*0f20*/  IMAD.X R12, RZ, RZ, R5, P3 ;  /* 0x000000ffff0c7224 */ /* 0x000fe200018e0605 */
[----:B---3--:R2:W-:Y:S01]  /*0f30*/  ST.E desc[UR4][R4.64+0x1c], R15 ;  /* 0x00001c0f04007985 */ /* 0x0085e2000c101904 */
[----:B------:R-:W-:Y:S06]  /*0f40*/  @P1 BRA `(.L_x_9) ;  /* 0xfffffffc00441947 */ /* 0x000fec000383ffff */
[----:B------:R-:W-:Y:S05]  /*0f50*/  BSYNC.RECONVERGENT B0 ;  /* 0x0000000000007941 */ /* 0x000fea0003800200 */
.L_x_8:
[----:B------:R-:W-:Y:S04]  /*0f60*/  BSSY.RECONVERGENT B0, `(.L_x_7) ;  /* 0x0000046000007945 */ /* 0x000fe80003800200 */
[----:B------:R-:W-:Y:S05]  /*0f70*/  @!P0 BRA `(.L_x_10) ;  /* 0x0000000400108947 */ /* 0x000fea0003800000 */
[----:B------:R-:W-:Y:S02]  /*0f80*/  ISETP.GE.U32.AND P0, PT, R10, 0x8, PT ;  /* 0x000000080a00780c */ /* 0x000fe40003f06070 */
[----:B------:R-:W-:-:S04]  /*0f90*/  LOP3.LUT R8, R0, 0x7, RZ, 0xc0, !PT ;  /* 0x0000000700087812 */ /* 0x000fc800078ec0ff */
[----:B------:R-:W-:-:S07]  /*0fa0*/  ISETP.NE.AND P1, PT, R8, RZ, PT ;  /* 0x000000ff0800720c */ /* 0x000fce0003f25270 */
[----:B------:R-:W-:Y:S06]  /*0fb0*/  @!P0 BRA `(.L_x_11) ;  /* 0x00000000005c8947 */ /* 0x000fec0003800000 */
[----:B------:R-:W-:Y:S01]  /*0fc0*/  R2UR UR4, R22 ;  /* 0x00000000160472ca */ /* 0x000fe200000e0000 */
[----:B------:R-:W-:Y:S01]  /*0fd0*/  IMAD.WIDE.U32 R6, R3, 0x10, R18 ;  /* 0x0000001003067825 */ /* 0x000fe200078e0012 */
[----:B------:R-:W-:-:S13]  /*0fe0*/  R2UR UR5, R23 ;  /* 0x00000000170572ca */ /* 0x000fda00000e0000 */
[----:B------:R-:W3:Y:S01]  /*0ff0*/  LD.E R9, desc[UR4][R6.64] ;  /* 0x0000000406097980 */ /* 0x000ee2000c101900 */
[----:B------:R-:W-:Y:S01]  /*1000*/  R2UR UR6, R22 ;  /* 0x00000000160672ca */ /* 0x000fe200000e0000 */
[----:B--2---:R-:W-:Y:S01]  /*1010*/  IMAD.WIDE.U32 R4, R3, 0x4, R16 ;  /* 0x0000000403047825 */ /* 0x004fe200078e0010 */
[----:B------:R-:W-:-:S04]  /*1020*/  R2UR UR7, R23 ;  /* 0x00000000170772ca */ /* 0x000fc800000e0000 */
[----:B---3--:R0:W-:Y:S09]  /*1030*/  ST.E desc[UR4][R4.64], R9 ;  /* 0x0000000904007985 */ /* 0x0081f2000c101904 */
        /* <DEDUP_REMOVED lines=12> */
[----:B---3--:R-:W2:Y:S01]  /*1100*/  LD.E R15, desc[UR6][R6.64+0x70] ;  /* 0x00007006060f7980 */ /* 0x008ea2000c101900 */
[----:B------:R-:W-:-:S03]  /*1110*/  VIADD R3, R3, 0x8 ;  /* 0x0000000803037836 */ /* 0x000fc60000000000 */
[----:B--2---:R0:W-:Y:S04]  /*1120*/  ST.E desc[UR4][R4.64+0x1c], R15 ;  /* 0x00001c0f04007985 */ /* 0x0041e8000c101904 */
.L_x_11:
[----:B------:R-:W-:Y:S05]  /*1130*/  @!P1 BRA `(.L_x_10) ;  /* 0x0000000000a09947 */ /* 0x000fea0003800000 */
[----:B------:R-:W-:Y:S02]  /*1140*/  ISETP.GE.U32.AND P0, PT, R8, 0x4, PT ;  /* 0x000000040800780c */ /* 0x000fe40003f06070 */
[----:B------:R-:W-:-:S04]  /*1150*/  LOP3.LUT R0, R0, 0x3, RZ, 0xc0, !PT ;  /* 0x0000000300007812 */ /* 0x000fc800078ec0ff */
[----:B------:R-:W-:-:S07]  /*1160*/  ISETP.NE.AND P1, PT, R0, RZ, PT ;  /* 0x000000ff0000720c */ /* 0x000fce0003f25270 */
[----:B------:R-:W-:Y:S06]  /*1170*/  @!P0 BRA `(.L_x_12) ;  /* 0x00000000003c8947 */ /* 0x000fec0003800000 */
[----:B------:R-:W-:Y:S01]  /*1180*/  R2UR UR4, R22 ;  /* 0x00000000160472ca */ /* 0x000fe200000e0000 */
[----:B0-2---:R-:W-:Y:S01]  /*1190*/  IMAD.WIDE.U32 R4, R3, 0x10, R18 ;  /* 0x0000001003047825 */ /* 0x005fe200078e0012 */
[----:B------:R-:W-:-:S13]  /*11a0*/  R2UR UR5, R23 ;  /* 0x00000000170572ca */ /* 0x000fda00000e0000 */
[----:B------:R-:W2:Y:S01]  /*11b0*/  LD.E R9, desc[UR4][R4.64] ;  /* 0x0000000404097980 */ /* 0x000ea2000c101900 */
[----:B------:R-:W-:Y:S01]  /*11c0*/  R2UR UR6, R22 ;  /* 0x00000000160672ca */ /* 0x000fe200000e0000 */
[----:B------:R-:W-:Y:S01]  /*11d0*/  IMAD.WIDE.U32 R6, R3, 0x4, R16 ;  /* 0x0000000403067825 */ /* 0x000fe200078e0010 */
[----:B------:R-:W-:-:S04]  /*11e0*/  R2UR UR7, R23 ;  /* 0x00000000170772ca */ /* 0x000fc800000e0000 */
[----:B--2---:R1:W-:Y:S09]  /*11f0*/  ST.E desc[UR4][R6.64], R9 ;  /* 0x0000000906007985 */ /* 0x0043f2000c101904 */
[----:B------:R-:W2:Y:S04]  /*1200*/  LD.E R11, desc[UR6][R4.64+0x10] ;  /* 0x00001006040b7980 */ /* 0x000ea8000c101900 */
[----:B--2---:R1:W-:Y:S04]  /*1210*/  ST.E desc[UR4][R6.64+0x4], R11 ;  /* 0x0000040b06007985 */ /* 0x0043e8000c101904 */
[----:B------:R-:W2:Y:S04]  /*1220*/  LD.E R13, desc[UR6][R4.64+0x20] ;  /* 0x00002006040d7980 */ /* 0x000ea8000c101900 */
[----:B--2---:R1:W-:Y:S04]  /*1230*/  ST.E desc[UR4][R6.64+0x8], R13 ;  /* 0x0000080d06007985 */ /* 0x0043e8000c101904 */
[----:B------:R-:W2:Y:S01]  /*1240*/  LD.E R15, desc[UR6][R4.64+0x30] ;  /* 0x00003006040f7980 */ /* 0x000ea2000c101900 */
[----:B------:R-:W-:-:S03]  /*1250*/  VIADD R3, R3, 0x4 ;  /* 0x0000000403037836 */ /* 0x000fc60000000000 */
[----:B--2---:R1:W-:Y:S04]  /*1260*/  ST.E desc[UR4][R6.64+0xc], R15 ;  /* 0x00000c0f06007985 */ /* 0x0043e8000c101904 */
.L_x_12:
[----:B------:R-:W-:Y:S05]  /*1270*/  @!P1 BRA `(.L_x_10) ;  /* 0x0000000000509947 */ /* 0x000fea0003800000 */
[----:B0-2---:R-:W-:-:S04]  /*1280*/  IMAD.WIDE.U32 R4, R3, 0x4, R16 ;  /* 0x0000000403047825 */ /* 0x005fc800078e0010 */
[----:B------:R-:W-:-:S04]  /*1290*/  IMAD.WIDE.U32 R18, R3, 0x10, R18 ;  /* 0x0000001003127825 */ /* 0x000fc800078e0012 */
[----:B-1----:R-:W-:Y:S02]  /*12a0*/  IMAD.MOV.U32 R6, RZ, RZ, R4 ;  /* 0x000000ffff067224 */ /* 0x002fe400078e0004 */
[----:B------:R-:W-:Y:S02]  /*12b0*/  IMAD.MOV.U32 R7, RZ, RZ, R5 ;  /* 0x000000ffff077224 */ /* 0x000fe400078e0005 */
[----:B------:R-:W-:-:S07]  /*12c0*/  IMAD.MOV R0, RZ, RZ, -R0 ;  /* 0x000000ffff007224 */ /* 0x000fce00078e0a00 */
.L_x_13:
[----:B------:R-:W-:Y:S01]  /*12d0*/  R2UR UR4, R22 ;  /* 0x00000000160472ca */ /* 0x000fe200000e0000 */
[----:B---3--:R-:W-:Y:S01]  /*12e0*/  IMAD.MOV.U32 R4, RZ, RZ, R18 ;  /* 0x000000ffff047224 */ /* 0x008fe200078e0012 */
[----:B------:R-:W-:Y:S01]  /*12f0*/  R2UR UR5, R23 ;  /* 0x00000000170572ca */ /* 0x000fe200000e0000 */
[----:B------:R-:W-:-:S12]  /*1300*/  IMAD.MOV.U32 R5, RZ, RZ, R19 ;  /* 0x000000ffff057224 */ /* 0x000fd800078e0013 */
[----:B------:R0:W2:Y:S01]  /*1310*/  LD.E R3, desc[UR4][R4.64] ;  /* 0x0000000404037980 */ /* 0x0000a2000c101900 */
[----:B------:R-:W-:Y:S01]  /*1320*/  VIADD R0, R0, 0x1 ;  /* 0x0000000100007836 */ /* 0x000fe20000000000 */
[----:B------:R-:W-:-:S04]  /*1330*/  IADD3 R18, P2, PT, R18, 0x10, RZ ;  /* 0x0000001012127810 */ /* 0x000fc80007f5e0ff */
[----:B------:R-:W-:Y:S01]  /*1340*/  ISETP.NE.AND P0, PT, R0, RZ, PT ;  /* 0x000000ff0000720c */ /* 0x000fe20003f05270 */
[----:B------:R-:W-:Y:S02]  /*1350*/  IMAD.X R19, RZ, RZ, R19, P2 ;  /* 0x000000ffff137224 */ /* 0x000fe400010e0613 */
[----:B0-----:R-:W-:Y:S01]  /*1360*/  IMAD.MOV.U32 R4, RZ, RZ, R6 ;  /* 0x000000ffff047224 */ /* 0x001fe200078e0006 */
[----:B------:R-:W-:Y:S01]  /*1370*/  IADD3 R6, P1, PT, R6, 0x4, RZ ;  /* 0x0000000406067810 */ /* 0x000fe20007f3e0ff */
[----:B------:R-:W-:-:S04]  /*1380*/  IMAD.MOV.U32 R5, RZ, RZ, R7 ;  /* 0x000000ffff057224 */ /* 0x000fc800078e0007 */
[----:B------:R-:W-:Y:S01]  /*1390*/  IMAD.X R7, RZ, RZ, R7, P1 ;  /* 0x000000ffff077224 */ /* 0x000fe200008e0607 */
[----:B--2---:R3:W-:Y:S03]  /*13a0*/  ST.E desc[UR4][R4.64], R3 ;  /* 0x0000000304007985 */ /* 0x0047e6000c101904 */
[----:B------:R-:W-:Y:S05]  /*13b0*/  @P0 BRA `(.L_x_13) ;  /* 0xfffffffc00c40947 */ /* 0x000fea000383ffff */
.L_x_10:
[----:B------:R-:W-:Y:S05]  /*13c0*/  BSYNC.RECONVERGENT B0 ;  /* 0x0000000000007941 */ /* 0x000fea0003800200 */
.L_x_7:
[----:B------:R-:W4:Y:S01]  /*13d0*/  LDC R18, c[0x0][0x390] ;  /* 0x0000e400ff127b82 */ /* 0x000f220000000800 */
[----:B------:R-:W5:Y:S01]  /*13e0*/  LDCU UR4, c[0x0][0x390] ;  /* 0x00007200ff0477ac */ /* 0x000f620008000800 */
[----:B------:R-:W-:Y:S01]  /*13f0*/  MOV R0, 0x0 ;  /* 0x0000000000007802 */ /* 0x000fe20000000f00 */
[----:B0-23--:R-:W-:-:S05]  /*1400*/  IMAD.MOV.U32 R5, RZ, RZ, R2 ;  /* 0x000000ffff057224 */ /* 0x00dfca00078e0002 */
[----:B-1----:R0:W1:Y:S01]  /*1410*/  LDC.64 R6, c[0x4][R0] ;  /* 0x0100000000067b82 */ /* 0x0020620000000a00 */
[----:B-----5:R-:W-:Y:S01]  /*1420*/  IMAD.U32 R4, RZ, RZ, UR4 ;  /* 0x00000004ff047e24 */ /* 0x020fe2000f8e00ff */
[----:B----4-:R-:W-:-:S04]  /*1430*/  ISETP.GE.AND P0, PT, R18, 0x1, PT ;  /* 0x000000011200780c */ /* 0x010fc80003f06270 */
[----:B0-----:R-:W-:-:S09]  /*1440*/  P2R R0, PR, RZ, 0x1 ;  /* 0x00000001ff007803 */ /* 0x001fd20000000000 */
[----:B------:R-:W-:-:S07]  /*1450*/  LEPC R20, `(.L_x_14) ;  /* 0x000000001014794e */ /* 0x000fce0000000000 */
[----:B-1----:R-:W-:Y:S05]  /*1460*/  CALL.ABS.NOINC R6 ;  /* 0x0000000006007343 */ /* 0x002fea0003c00000 */
.L_x_14:
[----:B------:R-:W-:-:S13]  /*1470*/  ISETP.GE.AND P6, PT, R18, 0x1, PT ;  /* 0x000000011200780c */ /* 0x000fda0003fc6270 */
[----:B------:R-:W-:Y:S05]  /*1480*/  @!P6 BRA `(.L_x_15) ;  /* 0x0000000c00f0e947 */ /* 0x000fea0003800000 */
[----:B------:R-:W0:Y:S01]  /*1490*/  LDCU UR4, c[0x0][0x390] ;  /* 0x00007200ff0477ac */ /* 0x000e220008000800 */
[----:B------:R-:W-:Y:S02]  /*14a0*/  IMAD.MOV.U32 R3, RZ, RZ, RZ ;  /* 0x000000ffff037224 */ /* 0x000fe400078e00ff */
[----:B0-----:R-:W-:-:S04]  /*14b0*/  IMAD.U32 R0, RZ, RZ, UR4 ;  /* 0x00000004ff007e24 */ /* 0x001fc8000f8e00ff */
[C---:B------:R-:W-:Y:S01]  /*14c0*/  VIADD R2, R0.reuse, 0xffffffff ;  /* 0xffffffff00027836 */ /* 0x040fe20000000000 */
[----:B------:R-:W-:-:S04]  /*14d0*/  LOP3.LUT R12, R0, 0x7, RZ, 0xc0, !PT ;  /* 0x00000007000c7812 */ /* 0x000fc800078ec0ff */
[----:B------:R-:W-:Y:S02]  /*14e0*/  ISETP.GE.U32.AND P0, PT, R2, 0x7, PT ;  /* 0x000000070200780c */ /* 0x000fe40003f06070 */
        /* <DEDUP_REMOVED lines=9> */
.L_x_17:
[----:B------:R-:W-:Y:S01]  /*1580*/  R2UR UR4, R22 ;  /* 0x00000000160472ca */ /* 0x000fe200000e0000 */
[----:B0-----:R-:W0:Y:S01]  /*1590*/  LDCU UR6, c[0x0][0x390] ;  /* 0x00007200ff0677ac */ /* 0x001e220008000800 */
[----:B------:R-:W-:-:S13]  /*15a0*/  R2UR UR5, R23 ;  /* 0x00000000170572ca */ /* 0x000fda00000e0000 */
[----:B------:R-:W2:Y:S01]  /*15b0*/  LD.E R8, desc[UR4][R6.64+-0x10] ;  /* 0xfffff00406087980 */ /* 0x000ea2000c101900 */
[----:B------:R-:W1:Y:S01]  /*15c0*/  LDCU.64 UR4, c[0x0][0x380] ;  /* 0x00007000ff0477ac */ /* 0x000e620008000a00 */
[----:B------:R-:W-:Y:S01]  /*15d0*/  R2UR UR7, R23 ;  /* 0x00000000170772ca */ /* 0x000fe200000e0000 */
[----:B0-----:R-:W-:Y:S01]  /*15e0*/  IMAD.U32 R0, RZ, RZ, UR6 ;  /* 0x00000006ff007e24 */ /* 0x001fe2000f8e00ff */
[----:B------:R-:W-:Y:S02]  /*15f0*/  R2UR UR6, R22 ;  /* 0x00000000160672ca */ /* 0x000fe400000e0000 */
[----:B--2---:R-:W-:Y:S02]  /*1600*/  ISETP.GT.U32.AND P0, PT, R8, RZ, PT ;  /* 0x000000ff0800720c */ /* 0x004fe40003f04070 */
[----:B------:R-:W-:-:S04]  /*1610*/  SHF.R.S32.HI R10, RZ, 0x1f, R8 ;  /* 0x0000001fff0a7819 */ /* 0x000fc80000011408 */
[----:B------:R-:W-:-:S04]  /*1620*/  ISETP.GT.AND.EX P0, PT, R10, RZ, PT, P0 ;  /* 0x000000ff0a00720c */ /* 0x000fc80003f04300 */
[----:B------:R-:W-:-:S04]  /*1630*/  SEL R9, R0, RZ, !P0 ;  /* 0x000000ff00097207 */ /* 0x000fc80004000000 */
[----:B------:R-:W-:-:S04]  /*1640*/  IADD3 R9, P0, P2, R25, R8, R9 ;  /* 0x0000000819097210 */ /* 0x000fc80007a1e009 */
[----:B------:R-:W-:Y:S02]  /*1650*/  IADD3.X R10, PT, PT, RZ, R10, RZ, P0, P2 ;  /* 0x0000000aff0a7210 */ /* 0x000fe400007e44ff */
[----:B-1----:R-:W-:-:S04]  /*1660*/  IADD3 R8, P0, PT, R9, UR4, RZ ;  /* 0x0000000409087c10 */ /* 0x002fc8000ff1e0ff */
[----:B------:R-:W-:-:S05]  /*1670*/  IADD3.X R9, PT, PT, R10, UR5, RZ, P0, !PT ;  /* 0x000000050a097c10 */ /* 0x000fca00087fe4ff */
[----:B------:R0:W2:Y:S01]  /*1680*/  LDG.E.U8 R13, desc[UR6][R8.64+-0x1] ;  /* 0xffffff06080d7981 */ /* 0x0000a2000c1e1100 */
[----:B------:R-:W-:Y:S02]  /*1690*/  R2UR UR8, R22 ;  /* 0x00000000160872ca */ /* 0x000fe400000e0000 */
[----:B------:R-:W-:Y:S01]  /*16a0*/  R2UR UR9, R23 ;  /* 0x00000000170972ca */ /* 0x000fe200000e0000 */
[----:B0-----:R-:W-:Y:S02]  /*16b0*/  IMAD.MOV.U32 R8, RZ, RZ, R14 ;  /* 0x000000ffff087224 */ /* 0x001fe400078e000e */
[----:B------:R-:W-:-:S05]  /*16c0*/  IMAD.MOV.U32 R9, RZ, RZ, R15 ;  /* 0x000000ffff097224 */ /* 0x000fca00078e000f */
[----:B--2---:R0:W-:Y:S05]  /*16d0*/  ST.E.U8 desc[UR6][R8.64+-0x3], R13 ;  /* 0xfffffd0d08007985 */ /* 0x0041ea000c101106 */
[----:B------:R-:W2:Y:S02]  /*16e0*/  LD.E R10, desc[UR8][R6.64+-0xc] ;  /* 0xfffff408060a7980 */ /* 0x000ea4000c101900 */
[----:B--2---:R-:W-:Y:S02]  /*16f0*/  ISETP.GT.U32.AND P0, PT, R10, RZ, PT ;  /* 0x000000ff0a00720c */ /* 0x004fe40003f04070 */
[----:B------:R-:W-:-:S04]  /*1700*/  SHF.R.S32.HI R14, RZ, 0x1f, R10 ;  /* 0x0000001fff0e7819 */ /* 0x000fc8000001140a */
[----:B------:R-:W-:-:S04]  /*1710*/  ISETP.GT.AND.EX P0, PT, R14, RZ, PT, P0 ;  /* 0x000000ff0e00720c */ /* 0x000fc80003f04300 */
[----:B------:R-:W-:-:S04]  /*1720*/  SEL R11, R0, RZ, !P0 ;  /* 0x000000ff000b7207 */ /* 0x000fc80004000000 */
[----:B------:R-:W-:-:S04]  /*1730*/  IADD3 R11, P0, P2, R25, R10, R11 ;  /* 0x0000000a190b7210 */ /* 0x000fc80007a1e00b */
[----:B------:R-:W-:Y:S02]  /*1740*/  IADD3.X R14, PT, PT, RZ, R14, RZ, P0, P2 ;  /* 0x0000000eff0e7210 */ /* 0x000fe400007e44ff */
[----:B------:R-:W-:-:S04]  /*1750*/  IADD3 R10, P0, PT, R11, UR4, RZ ;  /* 0x000000040b0a7c10 */ /* 0x000fc8000ff1e0ff */
[----:B------:R-:W-:-:S05]  /*1760*/  IADD3.X R11, PT, PT, R14, UR5, RZ, P0, !PT ;  /* 0x000000050e0b7c10 */ /* 0x000fca00087fe4ff */
[----:B0-----:R-:W2:Y:S04]  /*1770*/  LDG.E.U8 R13, desc[UR6][R10.64+-0x1] ;  /* 0xffffff060a0d7981 */ /* 0x001ea8000c1e1100 */
[----:B--2---:R0:W-:Y:S04]  /*1780*/  ST.E.U8 desc[UR6][R8.64+-0x2], R13 ;  /* 0xfffffe0d08007985 */ /* 0x0041e8000c101106 */
[----:B------:R-:W2:Y:S02]  /*1790*/  LD.E R14, desc[UR8][R6.64+-0x8] ;  /* 0xfffff808060e7980 */ /* 0x000ea4000c101900 */
[----:B--2---:R-:W-:-:S02]  /*17a0*/  ISETP.GT.U32.AND P0, PT, R14, RZ, PT ;  /* 0x000000ff0e00720c */ /* 0x004fc40003f04070 */
        /* <DEDUP_REMOVED lines=61> */
[----:B------:R-:W-:-:S06]  /*1b80*/  IADD3.X R11, PT, PT, R18, UR5, RZ, P0, !PT ;  /* 0x00000005120b7c10 */ /* 0x000fcc00087fe4ff */
[----:B------:R-:W2:Y:S01]  /*1b90*/  LDG.E.U8 R11, desc[UR6][R10.64+-0x1] ;  /* 0xffffff060a0b7981 */ /* 0x000ea2000c1e1100 */
[----:B------:R-:W-:Y:S01]  /*1ba0*/  VIADD R2, R2, 0x8 ;  /* 0x0000000802027836 */ /* 0x000fe20000000000 */
[----:B------:R-:W-:Y:S02]  /*1bb0*/  R2UR UR4, R22 ;  /* 0x00000000160472ca */ /* 0x000fe400000e0000 */
[----:B------:R-:W-:Y:S02]  /*1bc0*/  R2UR UR5, R23 ;  /* 0x00000000170572ca */ /* 0x000fe400000e0000 */
[----:B------:R-:W-:Y:S02]  /*1bd0*/  ISETP.NE.AND P0, PT, R2, RZ, PT ;  /* 0x000000ff0200720c */ /* 0x000fe40003f05270 */
[----:B------:R-:W-:Y:S02]  /*1be0*/  IADD3 R6, P2, PT, R6, 0x20, RZ ;  /* 0x0000002006067810 */ /* 0x000fe40007f5e0ff */
[----:B------:R-:W-:-:S03]  /*1bf0*/  IADD3 R14, P3, PT, R8, 0x8, RZ ;  /* 0x00000008080e7810 */ /* 0x000fc60007f7e0ff */
[----:B------:R-:W-:Y:S02]  /*1c00*/  IMAD.X R7, RZ, RZ, R7, P2 ;  /* 0x000000ffff077224 */ /* 0x000fe400010e0607 */
[----:B------:R-:W-:Y:S02]  /*1c10*/  IMAD.X R15, RZ, RZ, R9, P3 ;  /* 0x000000ffff0f7224 */ /* 0x000fe400018e0609 */
[----:B--2---:R0:W-:Y:S02]  /*1c20*/  ST.E.U8 desc[UR4][R8.64+0x4], R11 ;  /* 0x0000040b08007985 */ /* 0x0041e4000c101104 */
[----:B------:R-:W-:Y:S05]  /*1c30*/  @P0 BRA `(.L_x_17) ;  /* 0xfffffff800500947 */ /* 0x000fea000383ffff */
[----:B------:R-:W-:Y:S05]  /*1c40*/  BSYNC.RECONVERGENT B0 ;  /* 0x0000000000007941 */ /* 0x000fea0003800200 */
.L_x_16:
        /* <DEDUP_REMOVED lines=9> */
[----:B------:R-:W2:Y:S01]  /*1ce0*/  LD.E R2, desc[UR4][R6.64] ;  /* 0x0000000406027980 */ /* 0x000ea2000c101900 */
[----:B------:R-:W1:Y:S01]  /*1cf0*/  LDCU.64 UR4, c[0x0][0x380] ;  /* 0x00007000ff0477ac */ /* 0x000e620008000a00 */
[----:B------:R-:W-:Y:S02]  /*1d00*/  R2UR UR6, R22 ;  /* 0x00000000160672ca */ /* 0x000fe400000e0000 */
[----:B------:R-:W-:Y:S02]  /*1d10*/  R2UR UR7, R23 ;  /* 0x00000000170772ca */ /* 0x000fe400000e0000 */
[----:B--2---:R-:W-:Y:S02]  /*1d20*/  ISETP.GT.U32.AND P0, PT, R2, RZ, PT ;  /* 0x000000ff0200720c */ /* 0x004fe40003f04070 */
[----:B0-----:R-:W-:-:S04]  /*1d30*/  SHF.R.S32.HI R9, RZ, 0x1f, R2 ;  /* 0x0000001fff097819 */ /* 0x001fc80000011402 */
[----:B------:R-:W-:-:S04]  /*1d40*/  ISETP.GT.AND.EX P0, PT, R9, RZ, PT, P0 ;  /* 0x000000ff0900720c */ /* 0x000fc80003f04300 */
[----:B------:R-:W-:-:S04]  /*1d50*/  SEL R8, R0, RZ, !P0 ;  /* 0x000000ff00087207 */ /* 0x000fc80004000000 */
[----:B------:R-:W-:-:S04]  /*1d60*/  IADD3 R8, P0, P2, R25, R2, R8 ;  /* 0x0000000219087210 */ /* 0x000fc80007a1e008 */
[----:B------:R-:W-:Y:S02]  /*1d70*/  IADD3.X R9, PT, PT, RZ, R9, RZ, P0, P2 ;  /* 0x00000009ff097210 */ /* 0x000fe400007e44ff */
[----:B-1----:R-:W-:-:S04]  /*1d80*/  IADD3 R10, P0, PT, R8, UR4, RZ ;  /* 0x00000004080a7c10 */ /* 0x002fc8000ff1e0ff */
[----:B------:R-:W-:-:S05]  /*1d90*/  IADD3.X R11, PT, PT, R9, UR5, RZ, P0, !PT ;  /* 0x00000005090b7c10 */ /* 0x000fca00087fe4ff */
[----:B------:R-:W2:Y:S01]  /*1da0*/  LDG.E.U8 R13, desc[UR6][R10.64+-0x1] ;  /* 0xffffff060a0d7981 */ /* 0x000ea2000c1e1100 */
[----:B------:R-:W-:Y:S02]  /*1db0*/  R2UR UR8, R22 ;  /* 0x00000000160872ca */ /* 0x000fe400000e0000 */
[----:B------:R-:W-:Y:S02]  /*1dc0*/  R2UR UR9, R23 ;  /* 0x00000000170972ca */ /* 0x000fe400000e0000 */
[----:B------:R-:W-:-:S05]  /*1dd0*/  IADD3 R8, P0, PT, R3, R4, RZ ;  /* 0x0000000403087210 */ /* 0x000fca0007f1e0ff */
[----:B------:R-:W-:-:S05]  /*1de0*/  IMAD.X R9, RZ, RZ, R5, P0 ;  /* 0x000000ffff097224 */ /* 0x000fca00000e0605 */
[----:B--2---:R0:W-:Y:S04]  /*1df0*/  ST.E.U8 desc[UR6][R8.64], R13 ;  /* 0x0000000d08007985 */ /* 0x0041e8000c101106 */
        /* <DEDUP_REMOVED lines=32> */
[----:B------:R-:W-:Y:S01]  /*2000*/  R2UR UR4, R22 ;  /* 0x00000000160472ca */ /* 0x000fe200000e0000 */
[----:B------:R-:W-:Y:S01]  /*2010*/  VIADD R3, R3, 0x4 ;  /* 0x0000000403037836 */ /* 0x000fe20000000000 */
[----:B------:R-:W-:-:S13]  /*2020*/  R2UR UR5, R23 ;  /* 0x00000000170572ca */ /* 0x000fda00000e0000 */
[----:B--2---:R1:W-:Y:S02]  /*2030*/  ST.E.U8 desc[UR4][R8.64+0x3], R11 ;  /* 0x0000030b08007985 */ /* 0x0043e4000c101104 */
.L_x_19:
[----:B------:R-:W-:Y:S05]  /*2040*/  @!P1 BRA `(.L_x_18) ;  /* 0x0000000000fc9947 */ /* 0x000fea0003800000 */
[----:B------:R-:W-:Y:S01]  /*2050*/  ISETP.NE.AND P0, PT, R14, 0x1, PT ;  /* 0x000000010e00780c */ /* 0x000fe20003f05270 */
[----:B------:R-:W-:Y:S01]  /*2060*/  BSSY.RECONVERGENT B1, `(.L_x_20) ;  /* 0x0000027000017945 */ /* 0x000fe20003800200 */
[----:B------:R-:W-:-:S04]  /*2070*/  LOP3.LUT R2, R0, 0x1, RZ, 0xc0, !PT ;  /* 0x0000000100027812 */ /* 0x000fc800078ec0ff */
[----:B------:R-:W-:-:S07]  /*2080*/  ISETP.NE.U32.AND P1, PT, R2, 0x1, PT ;  /* 0x000000010200780c */ /* 0x000fce0003f25070 */
[----:B------:R-:W-:Y:S06]  /*2090*/  @!P0 BRA `(.L_x_21) ;  /* 0x00000000008c8947 */ /* 0x000fec0003800000 */
[----:B------:R-:W-:Y:S01]  /*20a0*/  R2UR UR4, R22 ;  /* 0x00000000160472ca */ /* 0x000fe200000e0000 */
[----:B01----:R-:W-:Y:S01]  /*20b0*/  IMAD.WIDE.U32 R8, R3, 0x4, R16 ;  /* 0x0000000403087825 */ /* 0x003fe200078e0010 */
[----:B------:R-:W-:-:S13]  /*20c0*/  R2UR UR5, R23 ;  /* 0x00000000170572ca */ /* 0x000fda00000e0000 */
[----:B------:R-:W2:Y:S01]  /*20d0*/  LD.E R2, desc[UR4][R8.64] ;  /* 0x0000000408027980 */ /* 0x000ea2000c101900 */
[----:B------:R-:W0:Y:S01]  /*20e0*/  LDCU.64 UR4, c[0x0][0x380] ;  /* 0x00007000ff0477ac */ /* 0x000e220008000a00 */
[----:B------:R-:W-:Y:S02]  /*20f0*/  R2UR UR6, R22 ;  /* 0x00000000160672ca */ /* 0x000fe400000e0000 */
[----:B------:R-:W-:Y:S02]  /*2100*/  R2UR UR7, R23 ;  /* 0x00000000170772ca */ /* 0x000fe400000e0000 */
[----:B--2---:R-:W-:Y:S02]  /*2110*/  ISETP.GT.U32.AND P0, PT, R2, RZ, PT ;  /* 0x000000ff0200720c */ /* 0x004fe40003f04070 */
[----:B------:R-:W-:-:S04]  /*2120*/  SHF.R.S32.HI R7, RZ, 0x1f, R2 ;  /* 0x0000001fff077819 */ /* 0x000fc80000011402 */
[----:B------:R-:W-:-:S04]  /*2130*/  ISETP.GT.AND.EX P0, PT, R7, RZ, PT, P0 ;  /* 0x000000ff0700720c */ /* 0x000fc80003f04300 */
[----:B------:R-:W-:-:S04]  /*2140*/  SEL R6, R0, RZ, !P0 ;  /* 0x000000ff00067207 */ /* 0x000fc80004000000 */
[----:B------:R-:W-:-:S04]  /*2150*/  IADD3 R6, P0, P2, R25, R2, R6 ;  /* 0x0000000219067210 */ /* 0x000fc80007a1e006 */
[----:B------:R-:W-:Y:S02]  /*2160*/  IADD3.X R7, PT, PT, RZ, R7, RZ, P0, P2 ;  /* 0x00000007ff077210 */ /* 0x000fe400007e44ff */
[----:B0-----:R-:W-:-:S04]  /*2170*/  IADD3 R10, P0, PT, R6, UR4, RZ ;  /* 0x00000004060a7c10 */ /* 0x001fc8000ff1e0ff */
[----:B------:R-:W-:-:S05]  /*2180*/  IADD3.X R11, PT, PT, R7, UR5, RZ, P0, !PT ;  /* 0x00000005070b7c10 */ /* 0x000fca00087fe4ff */
[----:B------:R-:W2:Y:S01]  /*2190*/  LDG.E.U8 R13, desc[UR6][R10.64+-0x1] ;  /* 0xffffff060a0d7981 */ /* 0x000ea2000c1e1100 */
[----:B------:R-:W-:Y:S02]  /*21a0*/  R2UR UR8, R22 ;  /* 0x00000000160872ca */ /* 0x000fe400000e0000 */
[----:B------:R-:W-:Y:S02]  /*21b0*/  R2UR UR9, R23 ;  /* 0x00000000170972ca */ /* 0x000fe400000e0000 */
[----:B------:R-:W-:-:S05]  /*21c0*/  IADD3 R6, P0, PT, R3, R4, RZ ;  /* 0x0000000403067210 */ /* 0x000fca0007f1e0ff */
[----:B------:R-:W-:-:S05]  /*21d0*/  IMAD.X R7, RZ, RZ, R5, P0 ;  /* 0x000000ffff077224 */ /* 0x000fca00000e0605 */
[----:B--2---:R2:W-:Y:S04]  /*21e0*/  ST.E.U8 desc[UR6][R6.64], R13 ;  /* 0x0000000d06007985 */ /* 0x0045e8000c101106 */
[----:B------:R-:W3:Y:S02]  /*21f0*/  LD.E R8, desc[UR8][R8.64+0x4] ;  /* 0x0000040808087980 */ /* 0x000ee4000c101900 */
[----:B---3--:R-:W-:Y:S02]  /*2200*/  ISETP.GT.U32.AND P0, PT, R8, RZ, PT ;  /* 0x000000ff0800720c */ /* 0x008fe40003f04070 */
[----:B------:R-:W-:-:S04]  /*2210*/  SHF.R.S32.HI R12, RZ, 0x1f, R8 ;  /* 0x0000001fff0c7819 */ /* 0x000fc80000011408 */
[----:B------:R-:W-:-:S04]  /*2220*/  ISETP.GT.AND.EX P0, PT, R12, RZ, PT, P0 ;  /* 0x000000ff0c00720c */ /* 0x000fc80003f04300 */
[----:B------:R-:W-:-:S04]  /*2230*/  SEL R2, R0, RZ, !P0 ;  /* 0x000000ff00027207 */ /* 0x000fc80004000000 */
[----:B------:R-:W-:-:S04]  /*2240*/  IADD3 R2, P0, P2, R25, R8, R2 ;  /* 0x0000000819027210 */ /* 0x000fc80007a1e002 */
[----:B------:R-:W-:Y:S02]  /*2250*/  IADD3.X R12, PT, PT, RZ, R12, RZ, P0, P2 ;  /* 0x0000000cff0c7210 */ /* 0x000fe400007e44ff */
[----:B------:R-:W-:-:S04]  /*2260*/  IADD3 R10, P0, PT, R2, UR4, RZ ;  /* 0x00000004020a7c10 */ /* 0x000fc8000ff1e0ff */
[----:B------:R-:W-:-:S06]  /*2270*/  IADD3.X R11, PT, PT, R12, UR5, RZ, P0, !PT ;  /* 0x000000050c0b7c10 */ /* 0x000fcc00087fe4ff */
[----:B------:R-:W3:Y:S01]  /*2280*/  LDG.E.U8 R11, desc[UR6][R10.64+-0x1] ;  /* 0xffffff060a0b7981 */ /* 0x000ee2000c1e1100 */
[----:B------:R-:W-:Y:S01]  /*2290*/  R2UR UR4, R22 ;  /* 0x00000000160472ca */ /* 0x000fe200000e0000 */
[----:B------:R-:W-:Y:S01]  /*22a0*/  VIADD R3, R3, 0x2 ;  /* 0x0000000203037836 */ /* 0x000fe20000000000 */
[----:B------:R-:W-:-:S13]  /*22b0*/  R2UR UR5, R23 ;  /* 0x00000000170572ca */ /* 0x000fda00000e0000 */
[----:B---3--:R2:W-:Y:S02]  /*22c0*/  ST.E.U8 desc[UR4][R6.64+0x1], R11 ;  /* 0x0000010b06007985 */ /* 0x0085e4000c101104 */
.L_x_21:
[----:B------:R-:W-:Y:S05]  /*22d0*/  BSYNC.RECONVERGENT B1 ;  /* 0x0000000000017941 */ /* 0x000fea0003800200 */
.L_x_20:
[----:B------:R-:W-:Y:S05]  /*22e0*/  @P1 BRA `(.L_x_18) ;  /* 0x0000000000541947 */ /* 0x000fea0003800000 */
[----:B------:R-:W-:Y:S01]  /*22f0*/  R2UR UR4, R22 ;  /* 0x00000000160472ca */ /* 0x000fe200000e0000 */
[----:B------:R-:W-:Y:S01]  /*2300*/  IMAD.WIDE.U32 R16, R3, 0x4, R16 ;  /* 0x0000000403107825 */ /* 0x000fe200078e0010 */
[----:B------:R-:W-:-:S13]  /*2310*/  R2UR UR5, R23 ;  /* 0x00000000170572ca */ /* 0x000fda00000e0000 */
[----:B------:R-:W3:Y:S01]  /*2320*/  LD.E R16, desc[UR4][R16.64] ;  /* 0x0000000410107980 */ /* 0x000ee2000c101900 */
[----:B------:R-:W2:Y:S01]  /*2330*/  LDCU.64 UR4, c[0x0][0x380] ;  /* 0x00007000ff0477ac */ /* 0x000ea20008000a00 */
[----:B------:R-:W-:Y:S02]  /*2340*/  R2UR UR6, R22 ;  /* 0x00000000160672ca */ /* 0x000fe400000e0000 */
[----:B------:R-:W-:Y:S02]  /*2350*/  R2UR UR7, R23 ;  /* 0x00000000170772ca */ /* 0x000fe400000e0000 */
[----:B---3--:R-:W-:Y:S02]  /*2360*/  ISETP.GT.U32.AND P0, PT, R16, RZ, PT ;  /* 0x000000ff1000720c */ /* 0x008fe40003f04070 */
[----:B------:R-:W-:-:S04]  /*2370*/  SHF.R.S32.HI R2, RZ, 0x1f, R16 ;  /* 0x0000001fff027819 */ /* 0x000fc80000011410 */
[----:B------:R-:W-:-:S04]  /*2380*/  ISETP.GT.AND.EX P0, PT, R2, RZ, PT, P0 ;  /* 0x000000ff0200720c */ /* 0x000fc80003f04300 */
[----:B------:R-:W-:-:S04]  /*2390*/  SEL R0, R0, RZ, !P0 ;  /* 0x000000ff00007207 */ /* 0x000fc80004000000 */
[----:B------:R-:W-:-:S04]  /*23a0*/  IADD3 R0, P0, P1, R25, R16, R0 ;  /* 0x0000001019007210 */ /* 0x000fc8000791e000 */
[----:B------:R-:W-:Y:S02]  /*23b0*/  IADD3.X R2, PT, PT, RZ, R2, RZ, P0, P1 ;  /* 0x00000002ff027210 */ /* 0x000fe400007e24ff */
[----:B--2---:R-:W-:-:S04]  /*23c0*/  IADD3 R6, P0, PT, R0, UR4, RZ ;  /* 0x0000000400067c10 */ /* 0x004fc8000ff1e0ff */
[----:B------:R-:W-:-:S06]  /*23d0*/  IADD3.X R7, PT, PT, R2, UR5, RZ, P0, !PT ;  /* 0x0000000502077c10 */ /* 0x000fcc00087fe4ff */
[----:B------:R-:W2:Y:S01]  /*23e0*/  LDG.E.U8 R7, desc[UR6][R6.64+-0x1] ;  /* 0xffffff0606077981 */ /* 0x000ea2000c1e1100 */
[----:B------:R-:W-:Y:S02]  /*23f0*/  R2UR UR4, R22 ;  /* 0x00000000160472ca */ /* 0x000fe400000e0000 */
[----:B------:R-:W-:Y:S02]  /*2400*/  R2UR UR5, R23 ;  /* 0x00000000170572ca */ /* 0x000fe400000e0000 */
[----:B------:R-:W-:-:S05]  /*2410*/  IADD3 R2, P0, PT, R3, R4, RZ ;  /* 0x0000000403027210 */ /* 0x000fca0007f1e0ff */
[----:B------:R-:W-:-:S06]  /*2420*/  IMAD.X R3, RZ, RZ, R5, P0 ;  /* 0x000000ffff037224 */ /* 0x000fcc00000e0605 */
[----:B--2---:R3:W-:Y:S02]  /*2430*/  ST.E.U8 desc[UR4][R2.64], R7 ;  /* 0x0000000702007985 */ /* 0x0047e4000c101104 */
.L_x_18:
[----:B------:R-:W-:Y:S05]  /*2440*/  BSYNC.RECONVERGENT B0 ;  /* 0x0000000000007941 */ /* 0x000fea0003800200 */
.L_x_15:
[----:B------:R-:W3:Y:S02]  /*2450*/  LDC R0, c[0x0][0x390] ;  /* 0x0000e400ff007b82 */ /* 0x000ee40000000800 */
[----:B---3--:R-:W-:-:S05]  /*2460*/  IMAD.IADD R2, R25, 0x1, R0 ;  /* 0x0000000119027824 */ /* 0x008fca00078e0200 */
[----:B------:R-:W-:-:S13]  /*2470*/  ISETP.GE.U32.AND P0, PT, R25, R2, PT ;  /* 0x000000021900720c */ /* 0x000fda0003f06070 */
[----:B------:R-:W-:Y:S05]  /*2480*/  @P0 EXIT ;  /* 0x000000000000094d */ /* 0x000fea0003800000 */
[C---:B------:R-:W-:Y:S01]  /*2490*/  VIADD R2, R0.reuse, 0xffffffff ;  /* 0xffffffff00027836 */ /* 0x040fe20000000000 */
[----:B------:R-:W-:Y:S01]  /*24a0*/  LOP3.LUT R12, R0, 0xf, RZ, 0xc0, !PT ;  /* 0x0000000f000c7812 */ /* 0x000fe200078ec0ff */
[----:B012---:R-:W-:-:S03]  /*24b0*/  IMAD.MOV.U32 R11, RZ, RZ, RZ ;  /* 0x000000ffff0b7224 */ /* 0x007fc600078e00ff */
[----:B------:R-:W-:Y:S02]  /*24c0*/  ISETP.GE.U32.AND P1, PT, R2, 0xf, PT ;  /* 0x0000000f0200780c */ /* 0x000fe40003f26070 */
[----:B------:R-:W-:-:S11]  /*24d0*/  ISETP.NE.AND P0, PT, R12, RZ, PT ;  /* 0x000000ff0c00720c */ /* 0x000fd60003f05270 */
[----:B------:R-:W-:Y:S05]  /*24e0*/  @!P1 BRA `(.L_x_22) ;  /* 0x0000000000d89947 */ /* 0x000fea0003800000 */
[----:B------:R-:W0:Y:S01]  /*24f0*/  LDC.64 R2, c[0x0][0x388] ;  /* 0x0000e200ff027b82 */ /* 0x000e220000000a00 */
[----:B------:R-:W-:Y:S01]  /*2500*/  IADD3 R13, P1, PT, R4, 0x7, RZ ;  /* 0x00000007040d7810 */ /* 0x000fe20007f3e0ff */
[----:B------:R-:W-:Y:S01]  /*2510*/  BSSY.RECONVERGENT B0, `(.L_x_22) ;  /* 0x0000033000007945 */ /* 0x000fe20003800200 */
[----:B------:R-:W-:-:S03]  /*2520*/  LOP3.LUT R11, R0, 0xfffffff0, RZ, 0xc0, !PT ;  /* 0xfffffff0000b7812 */ /* 0x000fc600078ec0ff */
[----:B------:R-:W-:Y:S02]  /*2530*/  IMAD.X R14, RZ, RZ, R5, P1 ;  /* 0x000000ffff0e7224 */ /* 0x000fe400008e0605 */
[----:B------:R-:W-:-:S07]  /*2540*/  IMAD.MOV R10, RZ, RZ, -R11 ;  /* 0x000000ffff0a7224 */ /* 0x000fce00078e0a0b */
.L_x_23:
[----:B------:R-:W-:Y:S01]  /*2550*/  R2UR UR4, R22 ;  /* 0x00000000160472ca */ /* 0x000fe200000e0000 */
[----:B------:R-:W-:Y:S01]  /*2560*/  IMAD.MOV.U32 R6, RZ, RZ, R13 ;  /* 0x000000ffff067224 */ /* 0x000fe200078e000d */
[----:B------:R-:W-:Y:S01]  /*2570*/  R2UR UR5, R23 ;  /* 0x00000000170572ca */ /* 0x000fe200000e0000 */
[----:B------:R-:W-:-:S12]  /*2580*/  IMAD.MOV.U32 R7, RZ, RZ, R14 ;  /* 0x000000ffff077224 */ /* 0x000fd800078e000e */
[----:B------:R-:W2:Y:S01]  /*2590*/  LD.E.U8 R13, desc[UR4][R6.64+-0x7] ;  /* 0xfffff904060d7980 */ /* 0x000ea2000c101100 */
[----:B------:R-:W-:Y:S02]  /*25a0*/  R2UR UR6, R22 ;  /* 0x00000000160672ca */ /* 0x000fe400000e0000 */
[----:B------:R-:W-:Y:S02]  /*25b0*/  R2UR UR7, R23 ;  /* 0x00000000170772ca */ /* 0x000fe400000e0000 */
[----:B------:R-:W-:Y:S02]  /*25c0*/  SHF.R.S32.HI R14, RZ, 0x1f, R25 ;  /* 0x0000001fff0e7819 */ /* 0x000fe40000011419 */
[----:B01----:R-:W-:-:S04]  /*25d0*/  IADD3 R8, P1, P2, R25, 0x7, R2 ;  /* 0x0000000719087810 */ /* 0x003fc80007a3e002 */
[----:B------:R-:W-:-:S05]  /*25e0*/  IADD3.X R9, PT, PT, R14, R3, RZ, P1, P2 ;  /* 0x000000030e097210 */ /* 0x000fca0000fe44ff */
[----:B--2---:R0:W-:Y:S04]  /*25f0*/  STG.E.U8 desc[UR4][R8.64+-0x7], R13 ;  /* 0xfffff90d08007986 */ /* 0x0041e8000c101104 */
[----:B------:R-:W2:Y:S04]  /*2600*/  LD.E.U8 R15, desc[UR6][R6.64+-0x6] ;  /* 0xfffffa06060f7980 */ /* 0x000ea8000c101100 */
[----:B--2---:R1:W-:Y:S04]  /*2610*/  STG.E.U8 desc[UR4][R8.64+-0x6], R15 ;  /* 0xfffffa0f08007986 */ /* 0x0043e8000c101104 */
[----:B------:R-:W2:Y:S04]  /*2620*/  LD.E.U8 R17, desc[UR6][R6.64+-0x5] ;  /* 0xfffffb0606117980 */ /* 0x000ea8000c101100 */
[----:B--2---:R2:W-:Y:S04]  /*2630*/  STG.E.U8 desc[UR4][R8.64+-0x5], R17 ;  /* 0xfffffb1108007986 */ /* 0x0045e8000c101104 */
[----:B------:R-:W3:Y:S04]  /*2640*/  LD.E.U8 R19, desc[UR6][R6.64+-0x4] ;  /* 0xfffffc0606137980 */ /* 0x000ee8000c101100 */
[----:B---3--:R3:W-:Y:S04]  /*2650*/  STG.E.U8 desc[UR4][R8.64+-0x4], R19 ;  /* 0xfffffc1308007986 */ /* 0x0087e8000c101104 */
[----:B0-----:R-:W4:Y:S04]  /*2660*/  LD.E.U8 R13, desc[UR6][R6.64+-0x3] ;  /* 0xfffffd06060d7980 */ /* 0x001f28000c101100 */
[----:B----4-:R0:W-:Y:S04]  /*2670*/  STG.E.U8 desc[UR4][R8.64+-0x3], R13 ;  /* 0xfffffd0d08007986 */ /* 0x0101e8000c101104 */
[----:B-1----:R-:W4:Y:S04]  /*2680*/  LD.E.U8 R15, desc[UR6][R6.64+-0x2] ;  /* 0xfffffe06060f7980 */ /* 0x002f28000c101100 */
[----:B----4-:R1:W-:Y:S04]  /*2690*/  STG.E.U8 desc[UR4][R8.64+-0x2], R15 ;  /* 0xfffffe0f08007986 */ /* 0x0103e8000c101104 */
[----:B--2---:R-:W2:Y:S04]  /*26a0*/  LD.E.U8 R17, desc[UR6][R6.64+-0x1] ;  /* 0xffffff0606117980 */ /* 0x004ea8000c101100 */
[----:B--2---:R2:W-:Y:S04]  /*26b0*/  STG.E.U8 desc[UR4][R8.64+-0x1], R17 ;  /* 0xffffff1108007986 */ /* 0x0045e8000c101104 */
[----:B---3--:R-:W3:Y:S04]  /*26c0*/  LD.E.U8 R19, desc[UR6][R6.64] ;  /* 0x0000000606137980 */ /* 0x008ee8000c101100 */
        /* <DEDUP_REMOVED lines=13> */
[----:B--2---:R-:W2:Y:S01]  /*27a0*/  LD.E.U8 R17, desc[UR6][R6.64+0x7] ;  /* 0x0000070606117980 */ /* 0x004ea2000c101100 */
[----:B------:R-:W-:-:S05]  /*27b0*/  VIADD R10, R10, 0x10 ;  /* 0x000000100a0a7836 */ /* 0x000fca0000000000 */
[----:B------:R-:W-:Y:S01]  /*27c0*/  ISETP.NE.AND P1, PT, R10, RZ, PT ;  /* 0x000000ff0a00720c */ /* 0x000fe20003f25270 */
[----:B--2---:R1:W-:Y:S04]  /*27d0*/  STG.E.U8 desc[UR4][R8.64+0x7], R17 ;  /* 0x0000071108007986 */ /* 0x0043e8000c101104 */
[----:B---3--:R-:W2:Y:S01]  /*27e0*/  LD.E.U8 R19, desc[UR6][R6.64+0x8] ;  /* 0x0000080606137980 */ /* 0x008ea2000c101100 */
[----:B0-----:R-:W-:Y:S01]  /*27f0*/  IADD3 R13, P2, PT, R6, 0x10, RZ ;  /* 0x00000010060d7810 */ /* 0x001fe20007f5e0ff */
[----:B------:R-:W-:-:S04]  /*2800*/  VIADD R25, R25, 0x10 ;  /* 0x0000001019197836 */ /* 0x000fc80000000000 */
[----:B------:R-:W-:Y:S01]  /*2810*/  IMAD.X R14, RZ, RZ, R7, P2 ;  /* 0x000000ffff0e7224 */ /* 0x000fe200010e0607 */
[----:B--2---:R1:W-:Y:S01]  /*2820*/  STG.E.U8 desc[UR4][R8.64+0x8], R19 ;  /* 0x0000081308007986 */ /* 0x0043e2000c101104 */
[----:B------:R-:W-:Y:S06]  /*2830*/  @P1 BRA `(.L_x_23) ;  /* 0xfffffffc00441947 */ /* 0x000fec000383ffff */
[----:B------:R-:W-:Y:S05]  /*2840*/  BSYNC.RECONVERGENT B0 ;  /* 0x0000000000007941 */ /* 0x000fea0003800200 */
.L_x_22:
[----:B------:R-:W-:Y:S05]  /*2850*/  @!P0 EXIT ;  /* 0x000000000000894d */ /* 0x000fea0003800000 */
[----:B------:R-:W-:Y:S02]  /*2860*/  ISETP.GE.U32.AND P0, PT, R12, 0x8, PT ;  /* 0x000000080c00780c */ /* 0x000fe40003f06070 */
[----:B-1----:R-:W-:-:S04]  /*2870*/  LOP3.LUT R8, R0, 0x7, RZ, 0xc0, !PT ;  /* 0x0000000700087812 */ /* 0x002fc800078ec0ff */
[----:B------:R-:W-:-:S07]  /*2880*/  ISETP.NE.AND P1, PT, R8, RZ, PT ;  /* 0x000000ff0800720c */ /* 0x000fce0003f25270 */
[----:B------:R-:W-:Y:S06]  /*2890*/  @!P0 BRA `(.L_x_24) ;  /* 0x00000000007c8947 */ /* 0x000fec0003800000 */
[----:B------:R-:W-:Y:S02]  /*28a0*/  R2UR UR4, R22 ;  /* 0x00000000160472ca */ /* 0x000fe400000e0000 */
[----:B------:R-:W-:Y:S02]  /*28b0*/  R2UR UR5, R23 ;  /* 0x00000000170572ca */ /* 0x000fe400000e0000 */
[----:B------:R-:W-:-:S05]  /*28c0*/  IADD3 R6, P0, PT, R11, R4, RZ ;  /* 0x000000040b067210 */ /* 0x000fca0007f1e0ff */
[----:B------:R-:W-:-:S06]  /*28d0*/  IMAD.X R7, RZ, RZ, R5, P0 ;  /* 0x000000ffff077224 */ /* 0x000fcc00000e0605 */
[----:B------:R-:W2:Y:S01]  /*28e0*/  LD.E.U8 R9, desc[UR4][R6.64] ;  /* 0x0000000406097980 */ /* 0x000ea2000c101100 */
[----:B------:R-:W0:Y:S01]  /*28f0*/  LDCU.64 UR4, c[0x0][0x388] ;  /* 0x00007100ff0477ac */ /* 0x000e220008000a00 */
[C---:B------:R-:W-:Y:S02]  /*2900*/  R2UR UR6, R22.reuse ;  /* 0x00000000160672ca */ /* 0x040fe400000e0000 */
[C---:B------:R-:W-:Y:S02]  /*2910*/  R2UR UR7, R23.reuse ;  /* 0x00000000170772ca */ /* 0x040fe400000e0000 */
[----:B------:R-:W-:Y:S02]  /*2920*/  R2UR UR8, R22 ;  /* 0x00000000160872ca */ /* 0x000fe400000e0000 */
[----:B------:R-:W-:Y:S02]  /*2930*/  R2UR UR9, R23 ;  /* 0x00000000170972ca */ /* 0x000fe400000e0000 */
[----:B0-----:R-:W-:-:S04]  /*2940*/  IADD3 R2, P0, PT, R25, UR4, RZ ;  /* 0x0000000419027c10 */ /* 0x001fc8000ff1e0ff */
[----:B------:R-:W-:-:S05]  /*2950*/  LEA.HI.X.SX32 R3, R25, UR5, 0x1, P0 ;  /* 0x0000000519037c11 */ /* 0x000fca00080f0eff */
[----:B--2---:R0:W-:Y:S04]  /*2960*/  STG.E.U8 desc[UR6][R2.64], R9 ;  /* 0x0000000902007986 */ /* 0x0041e8000c101106 */
[----:B------:R-:W2:Y:S01]  /*2970*/  LD.E.U8 R13, desc[UR8][R6.64+0x1] ;  /* 0x00000108060d7980 */ /* 0x000ea2000c101100 */
[----:B------:R-:W-:Y:S02]  /*2980*/  R2UR UR4, R22 ;  /* 0x00000000160472ca */ /* 0x000fe400000e0000 */
[----:B------:R-:W-:-:S13]  /*2990*/  R2UR UR5, R23 ;  /* 0x00000000170572ca */ /* 0x000fda00000e0000 */
        /* <DEDUP_REMOVED lines=11> */
[----:B---3--:R-:W2:Y:S01]  /*2a50*/  LD.E.U8 R17, desc[UR6][R6.64+0x7] ;  /* 0x0000070606117980 */ /* 0x008ea2000c101100 */
[----:B------:R-:W-:-:S02]  /*2a60*/  VIADD R11, R11, 0x8 ;  /* 0x000000080b0b7836 */ /* 0x000fc40000000000 */
[----:B------:R-:W-:Y:S01]  /*2a70*/  VIADD R25, R25, 0x8 ;  /* 0x0000000819197836 */ /* 0x000fe20000000000 */
[----:B--2---:R0:W-:Y:S06]  /*2a80*/  STG.E.U8 desc[UR4][R2.64+0x7], R17 ;  /* 0x0000071102007986 */ /* 0x0041ec000c101104 */
.L_x_24:
[----:B------:R-:W-:Y:S05]  /*2a90*/  @!P1 EXIT ;  /* 0x000000000000994d */ /* 0x000fea0003800000 */
[----:B------:R-:W-:Y:S02]  /*2aa0*/  ISETP.GE.U32.AND P0, PT, R8, 0x4, PT ;  /* 0x000000040800780c */ /* 0x000fe40003f06070 */
[----:B------:R-:W-:-:S04]  /*2ab0*/  LOP3.LUT R0, R0, 0x3, RZ, 0xc0, !PT ;  /* 0x0000000300007812 */ /* 0x000fc800078ec0ff */
[----:B------:R-:W-:-:S07]  /*2ac0*/  ISETP.NE.AND P1, PT, R0, RZ, PT ;  /* 0x000000ff0000720c */ /* 0x000fce0003f25270 */
[----:B------:R-:W-:Y:S06]  /*2ad0*/  @!P0 BRA `(.L_x_25) ;  /* 0x00000000005c8947 */ /* 0x000fec0003800000 */
[----:B------:R-:W-:Y:S02]  /*2ae0*/  R2UR UR4, R22 ;  /* 0x00000000160472ca */ /* 0x000fe400000e0000 */
[----:B------:R-:W-:Y:S02]  /*2af0*/  R2UR UR5, R23 ;  /* 0x00000000170572ca */ /* 0x000fe400000e0000 */
[----:B0-----:R-:W-:-:S05]  /*2b00*/  IADD3 R2, P0, PT, R11, R4, RZ ;  /* 0x000000040b027210 */ /* 0x001fca0007f1e0ff */
        /* <DEDUP_REMOVED lines=16> */
[----:B------:R-:W2:Y:S01]  /*2c10*/  LD.E.U8 R17, desc[UR6][R2.64+0x3] ;  /* 0x0000030602117980 */ /* 0x000ea2000c101100 */
[----:B------:R-:W-:-:S02]  /*2c20*/  VIADD R11, R11, 0x4 ;  /* 0x000000040b0b7836 */ /* 0x000fc40000000000 */
[----:B------:R-:W-:Y:S01]  /*2c30*/  VIADD R25, R25, 0x4 ;  /* 0x0000000419197836 */ /* 0x000fe20000000000 */
[----:B--2---:R1:W-:Y:S06]  /*2c40*/  STG.E.U8 desc[UR4][R6.64+0x3], R17 ;  /* 0x0000031106007986 */ /* 0x0043ec000c101104 */
.L_x_25:
[----:B------:R-:W-:Y:S05]  /*2c50*/  @!P1 EXIT ;  /* 0x000000000000994d */ /* 0x000fea0003800000 */
[----:B------:R-:W-:Y:S01]  /*2c60*/  IADD3 R11, P0, PT, R11, R4, RZ ;  /* 0x000000040b0b7210 */ /* 0x000fe20007f1e0ff */
[----:B------:R-:W-:-:S04]  /*2c70*/  IMAD.MOV R0, RZ, RZ, -R0 ;  /* 0x000000ffff007224 */ /* 0x000fc800078e0a00 */
[----:B-1----:R-:W-:-:S08]  /*2c80*/  IMAD.X R6, RZ, RZ, R5, P0 ;  /* 0x000000ffff067224 */ /* 0x002fd000000e0605 */
.L_x_26:
[----:B------:R-:W-:Y:S01]  /*2c90*/  R2UR UR4, R22 ;  /* 0x00000000160472ca */ /* 0x000fe200000e0000 */
[----:B01----:R-:W-:Y:S01]  /*2ca0*/  IMAD.MOV.U32 R3, RZ, RZ, R6 ;  /* 0x000000ffff037224 */ /* 0x003fe200078e0006 */
[----:B------:R-:W-:Y:S01]  /*2cb0*/  R2UR UR5, R23 ;  /* 0x00000000170572ca */ /* 0x000fe200000e0000 */
[----:B------:R-:W-:-:S12]  /*2cc0*/  IMAD.MOV.U32 R2, RZ, RZ, R11 ;  /* 0x000000ffff027224 */ /* 0x000fd800078e000b */
[----:B------:R-:W2:Y:S01]  /*2cd0*/  LD.E.U8 R3, desc[UR4][R2.64] ;  /* 0x0000000402037980 */ /* 0x000ea2000c101100 */
[----:B------:R-:W0:Y:S01]  /*2ce0*/  LDCU.64 UR4, c[0x0][0x388] ;  /* 0x00007100ff0477ac */ /* 0x000e220008000a00 */
[----:B------:R-:W-:Y:S01]  /*2cf0*/  VIADD R0, R0, 0x1 ;  /* 0x0000000100007836 */ /* 0x000fe20000000000 */
[----:B------:R-:W-:Y:S02]  /*2d00*/  R2UR UR6, R22 ;  /* 0x00000000160672ca */ /* 0x000fe400000e0000 */
[----:B------:R-:W-:Y:S02]  /*2d10*/  R2UR UR7, R23 ;  /* 0x00000000170772ca */ /* 0x000fe400000e0000 */
[----:B------:R-:W-:-:S05]  /*2d20*/  IADD3 R11, P1, PT, R11, 0x1, RZ ;  /* 0x000000010b0b7810 */ /* 0x000fca0007f3e0ff */
[----:B------:R-:W-:Y:S01]  /*2d30*/  IMAD.X R6, RZ, RZ, R6, P1 ;  /* 0x000000ffff067224 */ /* 0x000fe200008e0606 */
[----:B0-----:R-:W-:-:S04]  /*2d40*/  IADD3 R4, P0, PT, R25, UR4, RZ ;  /* 0x0000000419047c10 */ /* 0x001fc8000ff1e0ff */
[C---:B------:R-:W-:Y:S01]  /*2d50*/  LEA.HI.X.SX32 R5, R25.reuse, UR5, 0x1, P0 ;  /* 0x0000000519057c11 */ /* 0x040fe200080f0eff */
[----:B------:R-:W-:Y:S01]  /*2d60*/  VIADD R25, R25, 0x1 ;  /* 0x0000000119197836 */ /* 0x000fe20000000000 */
[----:B------:R-:W-:-:S03]  /*2d70*/  ISETP.NE.AND P0, PT, R0, RZ, PT ;  /* 0x000000ff0000720c */ /* 0x000fc60003f05270 */
[----:B--2---:R1:W-:Y:S10]  /*2d80*/  STG.E.U8 desc[UR6][R4.64], R3 ;  /* 0x0000000304007986 */ /* 0x0043f4000c101106 */
[----:B------:R-:W-:Y:S05]  /*2d90*/  @P0 BRA `(.L_x_26) ;  /* 0xfffffffc00bc0947 */ /* 0x000fea000383ffff */
[----:B------:R-:W-:Y:S05]  /*2da0*/  EXIT ;  /* 0x000000000000794d */ /* 0x000fea0003800000 */
.L_x_27:
[----:B------:R-:W-:-:S00]  /*2db0*/  BRA `(.L_x_27) ;  /* 0xfffffffc00fc7947 */ /* 0x000fc0000383ffff */
[----:B------:R-:W-:-:S00]  /*2dc0*/  NOP ;  /* 0x0000000000007918 */ /* 0x000fc00000000000 */
        /* <DEDUP_REMOVED lines=11> */
.L_x_28:


//--------------------- .nv.shared.reserved.0     --------------------------
	.section	.nv.shared.reserved.0,"aw",@nobits
	.weak		__nv_reservedSMEM_offset_0_alias
	.size		__nv_reservedSMEM_offset_0_alias, 0, 64
	.other		__nv_reservedSMEM_offset_0_alias,@"STO_CUDA_RESERVED_SHARED STV_DEFAULT"
__nv_reservedSMEM_offset_0_alias:
	.zero		0
	.zero		64


//--------------------- .nv.constant0._Z12bwt_gpu_funcPcS_jj --------------------------
	.section	.nv.constant0._Z12bwt_gpu_funcPcS_jj,"a",@progbits
	.sectionflags	@""
	.align	4
.nv.constant0._Z12bwt_gpu_funcPcS_jj:
	.zero		920


//--------------------- SYMBOLS --------------------------

	.type		.nv.reservedSmem.offset0,@object
	.size		.nv.reservedSmem.offset0,0x4
	.type		malloc,@function
